//
// Generated by NVIDIA NVVM Compiler
//
// Compiler Build ID: CL-36424714
// Cuda compilation tools, release 13.0, V13.0.88
// Based on NVVM 20.0.0
//

.version 9.0
.target sm_100
.address_size 64

	// .globl	_Z7extendfPfS_iiii

.visible .entry _Z7extendfPfS_iiii(
	.param .u64 .ptr .align 1 _Z7extendfPfS_iiii_param_0,
	.param .u64 .ptr .align 1 _Z7extendfPfS_iiii_param_1,
	.param .u32 _Z7extendfPfS_iiii_param_2,
	.param .u32 _Z7extendfPfS_iiii_param_3,
	.param .u32 _Z7extendfPfS_iiii_param_4,
	.param .u32 _Z7extendfPfS_iiii_param_5
)
{
	.reg .pred 	%p<4>;
	.reg .b32 	%r<38>;
	.reg .b32 	%f<2>;
	.reg .b64 	%rd<9>;

	ld.param.u64 	%rd1, [_Z7extendfPfS_iiii_param_0];
	ld.param.u64 	%rd2, [_Z7extendfPfS_iiii_param_1];
	ld.param.u32 	%r4, [_Z7extendfPfS_iiii_param_2];
	ld.param.u32 	%r5, [_Z7extendfPfS_iiii_param_3];
	ld.param.u32 	%r8, [_Z7extendfPfS_iiii_param_4];
	ld.param.u32 	%r7, [_Z7extendfPfS_iiii_param_5];
	mov.u32 	%r9, %ctaid.x;
	mov.u32 	%r10, %ntid.x;
	mov.u32 	%r11, %tid.x;
	mad.lo.s32 	%r1, %r9, %r10, %r11;
	mov.u32 	%r12, %ctaid.y;
	mov.u32 	%r13, %ntid.y;
	mov.u32 	%r14, %tid.y;
	mad.lo.s32 	%r15, %r12, %r13, %r14;
	mov.u32 	%r16, %ctaid.z;
	mov.u32 	%r17, %ntid.z;
	mov.u32 	%r18, %tid.z;
	mad.lo.s32 	%r3, %r16, %r17, %r18;
	max.s32 	%r19, %r1, %r15;
	setp.ge.s32 	%p1, %r19, %r8;
	setp.ge.s32 	%p2, %r3, %r7;
	or.pred  	%p3, %p1, %p2;
	@%p3 bra 	$L__BB0_2;
	cvta.to.global.u64 	%rd3, %rd2;
	cvta.to.global.u64 	%rd4, %rd1;
	mad.lo.s32 	%r20, %r8, %r3, %r15;
	mad.lo.s32 	%r21, %r20, %r8, %r1;
	add.s32 	%r22, %r8, -3;
	add.s32 	%r23, %r1, -1;
	min.s32 	%r24, %r22, %r23;
	max.s32 	%r25, %r24, 0;
	add.s32 	%r26, %r15, -1;
	min.s32 	%r27, %r22, %r26;
	max.s32 	%r28, %r27, 0;
	add.s32 	%r29, %r8, -2;
	neg.s32 	%r30, %r4;
	add.s32 	%r31, %r5, %r7;
	add.s32 	%r32, %r31, -3;
	add.s32 	%r33, %r3, -1;
	min.s32 	%r34, %r32, %r33;
	max.s32 	%r35, %r30, %r34;
	mad.lo.s32 	%r36, %r35, %r29, %r28;
	mad.lo.s32 	%r37, %r36, %r29, %r25;
	mul.wide.s32 	%rd5, %r37, 4;
	add.s64 	%rd6, %rd3, %rd5;
	ld.global.f32 	%f1, [%rd6];
	mul.wide.s32 	%rd7, %r21, 4;
	add.s64 	%rd8, %rd4, %rd7;
	st.global.f32 	[%rd8], %f1;
$L__BB0_2:
	ret;

}
	// .globl	_Z4gradP6float3Pffii
.visible .entry _Z4gradP6float3Pffii(
	.param .u64 .ptr .align 1 _Z4gradP6float3Pffii_param_0,
	.param .u64 .ptr .align 1 _Z4gradP6float3Pffii_param_1,
	.param .f32 _Z4gradP6float3Pffii_param_2,
	.param .u32 _Z4gradP6float3Pffii_param_3,
	.param .u32 _Z4gradP6float3Pffii_param_4
)
{
	.reg .pred 	%p<4>;
	.reg .b32 	%r<30>;
	.reg .b32 	%f<20>;
	.reg .b64 	%rd<13>;

	ld.param.u64 	%rd1, [_Z4gradP6float3Pffii_param_0];
	ld.param.u64 	%rd2, [_Z4gradP6float3Pffii_param_1];
	ld.param.f32 	%f1, [_Z4gradP6float3Pffii_param_2];
	ld.param.u32 	%r5, [_Z4gradP6float3Pffii_param_3];
	ld.param.u32 	%r6, [_Z4gradP6float3Pffii_param_4];
	mov.u32 	%r7, %ctaid.x;
	mov.u32 	%r8, %ntid.x;
	mov.u32 	%r9, %tid.x;
	mad.lo.s32 	%r1, %r7, %r8, %r9;
	mov.u32 	%r10, %ctaid.y;
	mov.u32 	%r11, %ntid.y;
	mov.u32 	%r12, %tid.y;
	mad.lo.s32 	%r13, %r10, %r11, %r12;
	mov.u32 	%r14, %ctaid.z;
	mov.u32 	%r15, %ntid.z;
	mov.u32 	%r16, %tid.z;
	mad.lo.s32 	%r3, %r14, %r15, %r16;
	max.s32 	%r17, %r1, %r13;
	setp.ge.s32 	%p1, %r17, %r5;
	setp.ge.s32 	%p2, %r3, %r6;
	or.pred  	%p3, %p1, %p2;
	@%p3 bra 	$L__BB1_2;
	cvta.to.global.u64 	%rd3, %rd2;
	cvta.to.global.u64 	%rd4, %rd1;
	mul.lo.s32 	%r18, %r5, %r3;
	add.s32 	%r19, %r18, %r13;
	mad.lo.s32 	%r20, %r19, %r5, %r1;
	add.s32 	%r21, %r5, 1;
	mad.lo.s32 	%r22, %r13, %r5, %r13;
	add.s32 	%r23, %r22, %r1;
	add.s32 	%r24, %r18, %r3;
	mad.lo.s32 	%r25, %r24, %r5, %r24;
	add.s32 	%r26, %r23, %r25;
	add.s32 	%r27, %r24, %r21;
	mad.lo.s32 	%r28, %r27, %r5, %r27;
	add.s32 	%r29, %r23, %r28;
	mul.wide.s32 	%rd5, %r26, 4;
	add.s64 	%rd6, %rd3, %rd5;
	ld.global.f32 	%f2, [%rd6+4];
	ld.global.f32 	%f3, [%rd6];
	sub.f32 	%f4, %f2, %f3;
	mul.f32 	%f5, %f1, %f4;
	mul.wide.s32 	%rd7, %r20, 12;
	add.s64 	%rd8, %rd4, %rd7;
	ld.global.f32 	%f6, [%rd8];
	fma.rn.f32 	%f7, %f5, 0f3F000000, %f6;
	st.global.f32 	[%rd8], %f7;
	mul.wide.s32 	%rd9, %r21, 4;
	add.s64 	%rd10, %rd6, %rd9;
	ld.global.f32 	%f8, [%rd10];
	ld.global.f32 	%f9, [%rd6];
	sub.f32 	%f10, %f8, %f9;
	mul.f32 	%f11, %f1, %f10;
	ld.global.f32 	%f12, [%rd8+4];
	fma.rn.f32 	%f13, %f11, 0f3F000000, %f12;
	st.global.f32 	[%rd8+4], %f13;
	mul.wide.s32 	%rd11, %r29, 4;
	add.s64 	%rd12, %rd3, %rd11;
	ld.global.f32 	%f14, [%rd12];
	ld.global.f32 	%f15, [%rd6];
	sub.f32 	%f16, %f14, %f15;
	mul.f32 	%f17, %f1, %f16;
	ld.global.f32 	%f18, [%rd8+8];
	fma.rn.f32 	%f19, %f17, 0f3F000000, %f18;
	st.global.f32 	[%rd8+8], %f19;
$L__BB1_2:
	ret;

}
	// .globl	_Z3divPfS_P6float3fii
.visible .entry _Z3divPfS_P6float3fii(
	.param .u64 .ptr .align 1 _Z3divPfS_P6float3fii_param_0,
	.param .u64 .ptr .align 1 _Z3divPfS_P6float3fii_param_1,
	.param .u64 .ptr .align 1 _Z3divPfS_P6float3fii_param_2,
	.param .f32 _Z3divPfS_P6float3fii_param_3,
	.param .u32 _Z3divPfS_P6float3fii_param_4,
	.param .u32 _Z3divPfS_P6float3fii_param_5
)
{
	.reg .pred 	%p<4>;
	.reg .b32 	%r<30>;
	.reg .b32 	%f<21>;
	.reg .b64 	%rd<22>;

	ld.param.u64 	%rd1, [_Z3divPfS_P6float3fii_param_0];
	ld.param.u64 	%rd2, [_Z3divPfS_P6float3fii_param_1];
	ld.param.u64 	%rd3, [_Z3divPfS_P6float3fii_param_2];
	ld.param.f32 	%f1, [_Z3divPfS_P6float3fii_param_3];
	ld.param.u32 	%r5, [_Z3divPfS_P6float3fii_param_4];
	ld.param.u32 	%r6, [_Z3divPfS_P6float3fii_param_5];
	mov.u32 	%r7, %ctaid.x;
	mov.u32 	%r8, %ntid.x;
	mov.u32 	%r9, %tid.x;
	mad.lo.s32 	%r1, %r7, %r8, %r9;
	mov.u32 	%r10, %ctaid.y;
	mov.u32 	%r11, %ntid.y;
	mov.u32 	%r12, %tid.y;
	mad.lo.s32 	%r13, %r10, %r11, %r12;
	mov.u32 	%r14, %ctaid.z;
	mov.u32 	%r15, %ntid.z;
	mov.u32 	%r16, %tid.z;
	mad.lo.s32 	%r3, %r14, %r15, %r16;
	max.s32 	%r17, %r1, %r13;
	setp.ge.s32 	%p1, %r17, %r5;
	setp.ge.s32 	%p2, %r3, %r6;
	or.pred  	%p3, %p1, %p2;
	@%p3 bra 	$L__BB2_2;
	cvta.to.global.u64 	%rd4, %rd2;
	cvta.to.global.u64 	%rd5, %rd1;
	cvta.to.global.u64 	%rd6, %rd3;
	mul.lo.s32 	%r18, %r5, %r3;
	add.s32 	%r19, %r18, %r13;
	mad.lo.s32 	%r20, %r19, %r5, %r1;
	add.s32 	%r21, %r5, 1;
	mad.lo.s32 	%r22, %r13, %r5, %r13;
	add.s32 	%r23, %r22, %r21;
	add.s32 	%r24, %r18, %r3;
	add.s32 	%r25, %r24, %r21;
	mad.lo.s32 	%r26, %r25, %r5, %r25;
	add.s32 	%r27, %r23, %r1;
	add.s32 	%r28, %r27, %r26;
	mad.lo.s32 	%r29, %r24, %r5, %r24;
	mul.wide.s32 	%rd7, %r20, 4;
	add.s64 	%rd8, %rd4, %rd7;
	ld.global.f32 	%f2, [%rd8];
	add.s64 	%rd9, %rd5, %rd7;
	st.global.f32 	[%rd9], %f2;
	mul.wide.s32 	%rd10, %r28, 12;
	add.s64 	%rd11, %rd6, %rd10;
	ld.global.f32 	%f3, [%rd11];
	ld.global.f32 	%f4, [%rd11+12];
	sub.f32 	%f5, %f3, %f4;
	mul.f32 	%f6, %f1, %f5;
	mul.f32 	%f7, %f6, 0f3F000000;
	sub.f32 	%f8, %f2, %f7;
	st.global.f32 	[%rd9], %f8;
	cvt.s64.s32 	%rd12, %r26;
	cvt.s64.s32 	%rd13, %r22;
	cvt.s64.s32 	%rd14, %r1;
	add.s64 	%rd15, %rd13, %rd14;
	add.s64 	%rd16, %rd15, %rd12;
	mad.lo.s64 	%rd17, %rd16, 12, %rd6;
	ld.global.f32 	%f9, [%rd17+16];
	ld.global.f32 	%f10, [%rd11+16];
	sub.f32 	%f11, %f9, %f10;
	mul.f32 	%f12, %f1, %f11;
	mul.f32 	%f13, %f12, 0f3F000000;
	sub.f32 	%f14, %f8, %f13;
	st.global.f32 	[%rd9], %f14;
	cvt.s64.s32 	%rd18, %r29;
	cvt.s64.s32 	%rd19, %r27;
	add.s64 	%rd20, %rd19, %rd18;
	mad.lo.s64 	%rd21, %rd20, 12, %rd6;
	ld.global.f32 	%f15, [%rd21+20];
	ld.global.f32 	%f16, [%rd11+20];
	sub.f32 	%f17, %f15, %f16;
	mul.f32 	%f18, %f1, %f17;
	mul.f32 	%f19, %f18, 0f3F000000;
	sub.f32 	%f20, %f14, %f19;
	st.global.f32 	[%rd9], %f20;
$L__BB2_2:
	ret;

}
	// .globl	_Z5copysP6float2S0_iiiii
.visible .entry _Z5copysP6float2S0_iiiii(
	.param .u64 .ptr .align 1 _Z5copysP6float2S0_iiiii_param_0,
	.param .u64 .ptr .align 1 _Z5copysP6float2S0_iiiii_param_1,
	.param .u32 _Z5copysP6float2S0_iiiii_param_2,
	.param .u32 _Z5copysP6float2S0_iiiii_param_3,
	.param .u32 _Z5copysP6float2S0_iiiii_param_4,
	.param .u32 _Z5copysP6float2S0_iiiii_param_5,
	.param .u32 _Z5copysP6float2S0_iiiii_param_6
)
{
	.reg .pred 	%p<7>;
	.reg .b32 	%r<32>;
	.reg .b32 	%f<5>;
	.reg .b64 	%rd<13>;

	ld.param.u64 	%rd3, [_Z5copysP6float2S0_iiiii_param_0];
	ld.param.u64 	%rd4, [_Z5copysP6float2S0_iiiii_param_1];
	ld.param.u32 	%r4, [_Z5copysP6float2S0_iiiii_param_2];
	ld.param.u32 	%r5, [_Z5copysP6float2S0_iiiii_param_3];
	ld.param.u32 	%r6, [_Z5copysP6float2S0_iiiii_param_4];
	ld.param.u32 	%r8, [_Z5copysP6float2S0_iiiii_param_5];
	ld.param.u32 	%r9, [_Z5copysP6float2S0_iiiii_param_6];
	cvta.to.global.u64 	%rd1, %rd3;
	cvta.to.global.u64 	%rd2, %rd4;
	mov.u32 	%r10, %ntid.x;
	mov.u32 	%r11, %ctaid.x;
	mov.u32 	%r12, %tid.x;
	mad.lo.s32 	%r1, %r10, %r11, %r12;
	mov.u32 	%r13, %ntid.y;
	mov.u32 	%r14, %ctaid.y;
	mov.u32 	%r15, %tid.y;
	mad.lo.s32 	%r16, %r13, %r14, %r15;
	mov.u32 	%r17, %ntid.z;
	mov.u32 	%r18, %ctaid.z;
	mov.u32 	%r19, %tid.z;
	mad.lo.s32 	%r3, %r17, %r18, %r19;
	setp.ge.s32 	%p1, %r1, %r5;
	setp.ge.s32 	%p2, %r16, %r8;
	or.pred  	%p3, %p1, %p2;
	setp.ge.s32 	%p4, %r3, %r9;
	or.pred  	%p5, %p3, %p4;
	@%p5 bra 	$L__BB3_4;
	setp.eq.s32 	%p6, %r4, 0;
	@%p6 bra 	$L__BB3_3;
	not.b32 	%r20, %r1;
	add.s32 	%r21, %r5, %r20;
	mul.lo.s32 	%r22, %r5, %r16;
	add.s32 	%r23, %r21, %r22;
	mul.lo.s32 	%r24, %r5, %r3;
	mad.lo.s32 	%r25, %r8, %r24, %r23;
	mul.wide.s32 	%rd5, %r25, 8;
	add.s64 	%rd6, %rd2, %rd5;
	ld.global.v2.f32 	{%f1, %f2}, [%rd6];
	add.s32 	%r26, %r22, %r1;
	mad.lo.s32 	%r27, %r24, %r6, %r26;
	mul.wide.s32 	%rd7, %r27, 8;
	add.s64 	%rd8, %rd1, %rd7;
	st.global.v2.f32 	[%rd8], {%f1, %f2};
	bra.uni 	$L__BB3_4;
$L__BB3_3:
	mad.lo.s32 	%r28, %r5, %r16, %r1;
	mul.lo.s32 	%r29, %r5, %r3;
	mad.lo.s32 	%r30, %r8, %r29, %r28;
	mul.wide.s32 	%rd9, %r30, 8;
	add.s64 	%rd10, %rd2, %rd9;
	ld.global.v2.f32 	{%f3, %f4}, [%rd10];
	mad.lo.s32 	%r31, %r29, %r6, %r28;
	mul.wide.s32 	%rd11, %r31, 8;
	add.s64 	%rd12, %rd1, %rd11;
	st.global.v2.f32 	[%rd12], {%f3, %f4};
$L__BB3_4:
	ret;

}
	// .globl	_Z4addsP6float2S0_iiiii
.visible .entry _Z4addsP6float2S0_iiiii(
	.param .u64 .ptr .align 1 _Z4addsP6float2S0_iiiii_param_0,
	.param .u64 .ptr .align 1 _Z4addsP6float2S0_iiiii_param_1,
	.param .u32 _Z4addsP6float2S0_iiiii_param_2,
	.param .u32 _Z4addsP6float2S0_iiiii_param_3,
	.param .u32 _Z4addsP6float2S0_iiiii_param_4,
	.param .u32 _Z4addsP6float2S0_iiiii_param_5,
	.param .u32 _Z4addsP6float2S0_iiiii_param_6
)
{
	.reg .pred 	%p<7>;
	.reg .b32 	%r<32>;
	.reg .b32 	%f<13>;
	.reg .b64 	%rd<13>;

	ld.param.u64 	%rd3, [_Z4addsP6float2S0_iiiii_param_0];
	ld.param.u64 	%rd4, [_Z4addsP6float2S0_iiiii_param_1];
	ld.param.u32 	%r4, [_Z4addsP6float2S0_iiiii_param_2];
	ld.param.u32 	%r5, [_Z4addsP6float2S0_iiiii_param_3];
	ld.param.u32 	%r6, [_Z4addsP6float2S0_iiiii_param_4];
	ld.param.u32 	%r8, [_Z4addsP6float2S0_iiiii_param_5];
	ld.param.u32 	%r9, [_Z4addsP6float2S0_iiiii_param_6];
	cvta.to.global.u64 	%rd1, %rd3;
	cvta.to.global.u64 	%rd2, %rd4;
	mov.u32 	%r10, %ntid.x;
	mov.u32 	%r11, %ctaid.x;
	mov.u32 	%r12, %tid.x;
	mad.lo.s32 	%r1, %r10, %r11, %r12;
	mov.u32 	%r13, %ntid.y;
	mov.u32 	%r14, %ctaid.y;
	mov.u32 	%r15, %tid.y;
	mad.lo.s32 	%r16, %r13, %r14, %r15;
	mov.u32 	%r17, %ntid.z;
	mov.u32 	%r18, %ctaid.z;
	mov.u32 	%r19, %tid.z;
	mad.lo.s32 	%r3, %r17, %r18, %r19;
	setp.ge.s32 	%p1, %r1, %r5;
	setp.ge.s32 	%p2, %r16, %r8;
	or.pred  	%p3, %p1, %p2;
	setp.ge.s32 	%p4, %r3, %r9;
	or.pred  	%p5, %p3, %p4;
	@%p5 bra 	$L__BB4_4;
	setp.eq.s32 	%p6, %r4, 0;
	@%p6 bra 	$L__BB4_3;
	mul.lo.s32 	%r20, %r5, %r16;
	add.s32 	%r21, %r20, %r1;
	mul.lo.s32 	%r22, %r5, %r3;
	mad.lo.s32 	%r23, %r22, %r6, %r21;
	mul.wide.s32 	%rd5, %r23, 8;
	add.s64 	%rd6, %rd2, %rd5;
	ld.global.v2.f32 	{%f1, %f2}, [%rd6];
	not.b32 	%r24, %r1;
	add.s32 	%r25, %r5, %r24;
	add.s32 	%r26, %r25, %r20;
	mad.lo.s32 	%r27, %r8, %r22, %r26;
	mul.wide.s32 	%rd7, %r27, 8;
	add.s64 	%rd8, %rd1, %rd7;
	ld.global.v2.f32 	{%f3, %f4}, [%rd8];
	add.f32 	%f5, %f1, %f3;
	add.f32 	%f6, %f2, %f4;
	st.global.v2.f32 	[%rd8], {%f5, %f6};
	bra.uni 	$L__BB4_4;
$L__BB4_3:
	mad.lo.s32 	%r28, %r5, %r16, %r1;
	mul.lo.s32 	%r29, %r5, %r3;
	mad.lo.s32 	%r30, %r29, %r6, %r28;
	mul.wide.s32 	%rd9, %r30, 8;
	add.s64 	%rd10, %rd2, %rd9;
	ld.global.v2.f32 	{%f7, %f8}, [%rd10];
	mad.lo.s32 	%r31, %r8, %r29, %r28;
	mul.wide.s32 	%rd11, %r31, 8;
	add.s64 	%rd12, %rd1, %rd11;
	ld.global.v2.f32 	{%f9, %f10}, [%rd12];
	add.f32 	%f11, %f7, %f9;
	add.f32 	%f12, %f8, %f10;
	st.global.v2.f32 	[%rd12], {%f11, %f12};
$L__BB4_4:
	ret;

}
	// .globl	_Z4addgPfP6float2fiii
.visible .entry _Z4addgPfP6float2fiii(
	.param .u64 .ptr .align 1 _Z4addgPfP6float2fiii_param_0,
	.param .u64 .ptr .align 1 _Z4addgPfP6float2fiii_param_1,
	.param .f32 _Z4addgPfP6float2fiii_param_2,
	.param .u32 _Z4addgPfP6float2fiii_param_3,
	.param .u32 _Z4addgPfP6float2fiii_param_4,
	.param .u32 _Z4addgPfP6float2fiii_param_5
)
{
	.reg .pred 	%p<6>;
	.reg .b32 	%r<20>;
	.reg .b32 	%f<5>;
	.reg .b64 	%rd<9>;

	ld.param.u64 	%rd1, [_Z4addgPfP6float2fiii_param_0];
	ld.param.u64 	%rd2, [_Z4addgPfP6float2fiii_param_1];
	ld.param.f32 	%f1, [_Z4addgPfP6float2fiii_param_2];
	ld.param.u32 	%r4, [_Z4addgPfP6float2fiii_param_3];
	ld.param.u32 	%r6, [_Z4addgPfP6float2fiii_param_4];
	ld.param.u32 	%r7, [_Z4addgPfP6float2fiii_param_5];
	mov.u32 	%r8, %ntid.x;
	mov.u32 	%r9, %ctaid.x;
	mov.u32 	%r10, %tid.x;
	mad.lo.s32 	%r1, %r8, %r9, %r10;
	mov.u32 	%r11, %ntid.y;
	mov.u32 	%r12, %ctaid.y;
	mov.u32 	%r13, %tid.y;
	mad.lo.s32 	%r14, %r11, %r12, %r13;
	mov.u32 	%r15, %ntid.z;
	mov.u32 	%r16, %ctaid.z;
	mov.u32 	%r17, %tid.z;
	mad.lo.s32 	%r3, %r15, %r16, %r17;
	setp.ge.s32 	%p1, %r1, %r4;
	setp.ge.s32 	%p2, %r14, %r6;
	or.pred  	%p3, %p1, %p2;
	setp.ge.s32 	%p4, %r3, %r7;
	or.pred  	%p5, %p3, %p4;
	@%p5 bra 	$L__BB5_2;
	cvta.to.global.u64 	%rd3, %rd2;
	cvta.to.global.u64 	%rd4, %rd1;
	mad.lo.s32 	%r18, %r6, %r3, %r14;
	mad.lo.s32 	%r19, %r18, %r4, %r1;
	mul.wide.s32 	%rd5, %r19, 8;
	add.s64 	%rd6, %rd3, %rd5;
	ld.global.f32 	%f2, [%rd6];
	mul.wide.s32 	%rd7, %r19, 4;
	add.s64 	%rd8, %rd4, %rd7;
	ld.global.f32 	%f3, [%rd8];
	fma.rn.f32 	%f4, %f1, %f2, %f3;
	st.global.f32 	[%rd8], %f4;
$L__BB5_2:
	ret;

}
	// .globl	_Z4addfPfP6float2fii
.visible .entry _Z4addfPfP6float2fii(
	.param .u64 .ptr .align 1 _Z4addfPfP6float2fii_param_0,
	.param .u64 .ptr .align 1 _Z4addfPfP6float2fii_param_1,
	.param .f32 _Z4addfPfP6float2fii_param_2,
	.param .u32 _Z4addfPfP6float2fii_param_3,
	.param .u32 _Z4addfPfP6float2fii_param_4
)
{
	.reg .pred 	%p<4>;
	.reg .b32 	%r<20>;
	.reg .b32 	%f<6>;
	.reg .b64 	%rd<9>;

	ld.param.u64 	%rd1, [_Z4addfPfP6float2fii_param_0];
	ld.param.u64 	%rd2, [_Z4addfPfP6float2fii_param_1];
	ld.param.f32 	%f1, [_Z4addfPfP6float2fii_param_2];
	ld.param.u32 	%r5, [_Z4addfPfP6float2fii_param_3];
	ld.param.u32 	%r6, [_Z4addfPfP6float2fii_param_4];
	mov.u32 	%r7, %ctaid.x;
	mov.u32 	%r8, %ntid.x;
	mov.u32 	%r9, %tid.x;
	mad.lo.s32 	%r1, %r7, %r8, %r9;
	mov.u32 	%r10, %ctaid.y;
	mov.u32 	%r11, %ntid.y;
	mov.u32 	%r12, %tid.y;
	mad.lo.s32 	%r13, %r10, %r11, %r12;
	mov.u32 	%r14, %ctaid.z;
	mov.u32 	%r15, %ntid.z;
	mov.u32 	%r16, %tid.z;
	mad.lo.s32 	%r3, %r14, %r15, %r16;
	max.s32 	%r17, %r1, %r13;
	setp.ge.s32 	%p1, %r17, %r5;
	setp.ge.s32 	%p2, %r3, %r6;
	or.pred  	%p3, %p1, %p2;
	@%p3 bra 	$L__BB6_2;
	cvta.to.global.u64 	%rd3, %rd2;
	cvta.to.global.u64 	%rd4, %rd1;
	mad.lo.s32 	%r18, %r5, %r3, %r13;
	mad.lo.s32 	%r19, %r18, %r5, %r1;
	mul.wide.s32 	%rd5, %r19, 8;
	add.s64 	%rd6, %rd3, %rd5;
	ld.global.f32 	%f2, [%rd6];
	mul.f32 	%f3, %f1, %f2;
	mul.wide.s32 	%rd7, %r19, 4;
	add.s64 	%rd8, %rd4, %rd7;
	ld.global.f32 	%f4, [%rd8];
	sub.f32 	%f5, %f4, %f3;
	st.global.f32 	[%rd8], %f5;
$L__BB6_2:
	ret;

}
	// .globl	_Z12makecomplexfP6float2Pfii
.visible .entry _Z12makecomplexfP6float2Pfii(
	.param .u64 .ptr .align 1 _Z12makecomplexfP6float2Pfii_param_0,
	.param .u64 .ptr .align 1 _Z12makecomplexfP6float2Pfii_param_1,
	.param .u32 _Z12makecomplexfP6float2Pfii_param_2,
	.param .u32 _Z12makecomplexfP6float2Pfii_param_3
)
{
	.reg .pred 	%p<4>;
	.reg .b32 	%r<20>;
	.reg .b32 	%f<3>;
	.reg .b64 	%rd<9>;

	ld.param.u64 	%rd1, [_Z12makecomplexfP6float2Pfii_param_0];
	ld.param.u64 	%rd2, [_Z12makecomplexfP6float2Pfii_param_1];
	ld.param.u32 	%r5, [_Z12makecomplexfP6float2Pfii_param_2];
	ld.param.u32 	%r6, [_Z12makecomplexfP6float2Pfii_param_3];
	mov.u32 	%r7, %ctaid.x;
	mov.u32 	%r8, %ntid.x;
	mov.u32 	%r9, %tid.x;
	mad.lo.s32 	%r1, %r7, %r8, %r9;
	mov.u32 	%r10, %ctaid.y;
	mov.u32 	%r11, %ntid.y;
	mov.u32 	%r12, %tid.y;
	mad.lo.s32 	%r13, %r10, %r11, %r12;
	mov.u32 	%r14, %ctaid.z;
	mov.u32 	%r15, %ntid.z;
	mov.u32 	%r16, %tid.z;
	mad.lo.s32 	%r3, %r14, %r15, %r16;
	max.s32 	%r17, %r1, %r13;
	setp.ge.s32 	%p1, %r17, %r5;
	setp.ge.s32 	%p2, %r3, %r6;
	or.pred  	%p3, %p1, %p2;
	@%p3 bra 	$L__BB7_2;
	cvta.to.global.u64 	%rd3, %rd2;
	cvta.to.global.u64 	%rd4, %rd1;
	mad.lo.s32 	%r18, %r5, %r3, %r13;
	mad.lo.s32 	%r19, %r18, %r5, %r1;
	mul.wide.s32 	%rd5, %r19, 4;
	add.s64 	%rd6, %rd3, %rd5;
	ld.global.f32 	%f1, [%rd6];
	mul.wide.s32 	%rd7, %r19, 8;
	add.s64 	%rd8, %rd4, %rd7;
	mov.f32 	%f2, 0f00000000;
	st.global.v2.f32 	[%rd8], {%f1, %f2};
$L__BB7_2:
	ret;

}
	// .globl	_Z12makecomplexRP6float2Pfiii
.visible .entry _Z12makecomplexRP6float2Pfiii(
	.param .u64 .ptr .align 1 _Z12makecomplexRP6float2Pfiii_param_0,
	.param .u64 .ptr .align 1 _Z12makecomplexRP6float2Pfiii_param_1,
	.param .u32 _Z12makecomplexRP6float2Pfiii_param_2,
	.param .u32 _Z12makecomplexRP6float2Pfiii_param_3,
	.param .u32 _Z12makecomplexRP6float2Pfiii_param_4
)
{
	.reg .pred 	%p<6>;
	.reg .b32 	%r<20>;
	.reg .b32 	%f<3>;
	.reg .b64 	%rd<9>;

	ld.param.u64 	%rd1, [_Z12makecomplexRP6float2Pfiii_param_0];
	ld.param.u64 	%rd2, [_Z12makecomplexRP6float2Pfiii_param_1];
	ld.param.u32 	%r4, [_Z12makecomplexRP6float2Pfiii_param_2];
	ld.param.u32 	%r6, [_Z12makecomplexRP6float2Pfiii_param_3];
	ld.param.u32 	%r7, [_Z12makecomplexRP6float2Pfiii_param_4];
	mov.u32 	%r8, %ctaid.x;
	mov.u32 	%r9, %ntid.x;
	mov.u32 	%r10, %tid.x;
	mad.lo.s32 	%r1, %r8, %r9, %r10;
	mov.u32 	%r11, %ctaid.y;
	mov.u32 	%r12, %ntid.y;
	mov.u32 	%r13, %tid.y;
	mad.lo.s32 	%r14, %r11, %r12, %r13;
	mov.u32 	%r15, %ctaid.z;
	mov.u32 	%r16, %ntid.z;
	mov.u32 	%r17, %tid.z;
	mad.lo.s32 	%r3, %r15, %r16, %r17;
	setp.ge.s32 	%p1, %r1, %r4;
	setp.ge.s32 	%p2, %r14, %r6;
	or.pred  	%p3, %p1, %p2;
	setp.ge.s32 	%p4, %r3, %r7;
	or.pred  	%p5, %p3, %p4;
	@%p5 bra 	$L__BB8_2;
	cvta.to.global.u64 	%rd3, %rd2;
	cvta.to.global.u64 	%rd4, %rd1;
	mad.lo.s32 	%r18, %r6, %r3, %r14;
	mad.lo.s32 	%r19, %r18, %r4, %r1;
	mul.wide.s32 	%rd5, %r19, 4;
	add.s64 	%rd6, %rd3, %rd5;
	ld.global.f32 	%f1, [%rd6];
	mul.wide.s32 	%rd7, %r19, 8;
	add.s64 	%rd8, %rd4, %rd7;
	mov.f32 	%f2, 0f00000000;
	st.global.v2.f32 	[%rd8], {%f1, %f2};
$L__BB8_2:
	ret;

}
	// .globl	_Z4mulcP6float2fiii
.visible .entry _Z4mulcP6float2fiii(
	.param .u64 .ptr .align 1 _Z4mulcP6float2fiii_param_0,
	.param .f32 _Z4mulcP6float2fiii_param_1,
	.param .u32 _Z4mulcP6float2fiii_param_2,
	.param .u32 _Z4mulcP6float2fiii_param_3,
	.param .u32 _Z4mulcP6float2fiii_param_4
)
{
	.reg .pred 	%p<6>;
	.reg .b32 	%r<20>;
	.reg .b32 	%f<6>;
	.reg .b64 	%rd<5>;

	ld.param.u64 	%rd1, [_Z4mulcP6float2fiii_param_0];
	ld.param.f32 	%f1, [_Z4mulcP6float2fiii_param_1];
	ld.param.u32 	%r4, [_Z4mulcP6float2fiii_param_2];
	ld.param.u32 	%r6, [_Z4mulcP6float2fiii_param_3];
	ld.param.u32 	%r7, [_Z4mulcP6float2fiii_param_4];
	mov.u32 	%r8, %ntid.x;
	mov.u32 	%r9, %ctaid.x;
	mov.u32 	%r10, %tid.x;
	mad.lo.s32 	%r1, %r8, %r9, %r10;
	mov.u32 	%r11, %ntid.y;
	mov.u32 	%r12, %ctaid.y;
	mov.u32 	%r13, %tid.y;
	mad.lo.s32 	%r14, %r11, %r12, %r13;
	mov.u32 	%r15, %ntid.z;
	mov.u32 	%r16, %ctaid.z;
	mov.u32 	%r17, %tid.z;
	mad.lo.s32 	%r3, %r15, %r16, %r17;
	setp.ge.s32 	%p1, %r1, %r4;
	setp.ge.s32 	%p2, %r14, %r6;
	or.pred  	%p3, %p1, %p2;
	setp.ge.s32 	%p4, %r3, %r7;
	or.pred  	%p5, %p3, %p4;
	@%p5 bra 	$L__BB9_2;
	cvta.to.global.u64 	%rd2, %rd1;
	mad.lo.s32 	%r18, %r6, %r3, %r14;
	mad.lo.s32 	%r19, %r18, %r4, %r1;
	mul.wide.s32 	%rd3, %r19, 8;
	add.s64 	%rd4, %rd2, %rd3;
	ld.global.v2.f32 	{%f2, %f3}, [%rd4];
	mul.f32 	%f4, %f1, %f2;
	mul.f32 	%f5, %f1, %f3;
	st.global.v2.f32 	[%rd4], {%f4, %f5};
$L__BB9_2:
	ret;

}
	// .globl	_Z4mulrPffii
.visible .entry _Z4mulrPffii(
	.param .u64 .ptr .align 1 _Z4mulrPffii_param_0,
	.param .f32 _Z4mulrPffii_param_1,
	.param .u32 _Z4mulrPffii_param_2,
	.param .u32 _Z4mulrPffii_param_3
)
{
	.reg .pred 	%p<4>;
	.reg .b32 	%r<20>;
	.reg .b32 	%f<4>;
	.reg .b64 	%rd<5>;

	ld.param.u64 	%rd1, [_Z4mulrPffii_param_0];
	ld.param.f32 	%f1, [_Z4mulrPffii_param_1];
	ld.param.u32 	%r5, [_Z4mulrPffii_param_2];
	ld.param.u32 	%r6, [_Z4mulrPffii_param_3];
	mov.u32 	%r7, %ctaid.x;
	mov.u32 	%r8, %ntid.x;
	mov.u32 	%r9, %tid.x;
	mad.lo.s32 	%r1, %r7, %r8, %r9;
	mov.u32 	%r10, %ctaid.y;
	mov.u32 	%r11, %ntid.y;
	mov.u32 	%r12, %tid.y;
	mad.lo.s32 	%r13, %r10, %r11, %r12;
	mov.u32 	%r14, %ctaid.z;
	mov.u32 	%r15, %ntid.z;
	mov.u32 	%r16, %tid.z;
	mad.lo.s32 	%r3, %r14, %r15, %r16;
	max.s32 	%r17, %r1, %r13;
	setp.ge.s32 	%p1, %r17, %r5;
	setp.ge.s32 	%p2, %r3, %r6;
	or.pred  	%p3, %p1, %p2;
	@%p3 bra 	$L__BB10_2;
	cvta.to.global.u64 	%rd2, %rd1;
	mad.lo.s32 	%r18, %r5, %r3, %r13;
	mad.lo.s32 	%r19, %r18, %r5, %r1;
	mul.wide.s32 	%rd3, %r19, 4;
	add.s64 	%rd4, %rd2, %rd3;
	ld.global.f32 	%f2, [%rd4];
	mul.f32 	%f3, %f1, %f2;
	st.global.f32 	[%rd4], %f3;
$L__BB10_2:
	ret;

}
	// .globl	_Z9takethetaPfi
.visible .entry _Z9takethetaPfi(
	.param .u64 .ptr .align 1 _Z9takethetaPfi_param_0,
	.param .u32 _Z9takethetaPfi_param_1
)
{
	.reg .pred 	%p<2>;
	.reg .b32 	%r<6>;
	.reg .b32 	%f<5>;
	.reg .b64 	%rd<5>;
	.reg .b64 	%fd<3>;

	ld.param.u64 	%rd1, [_Z9takethetaPfi_param_0];
	ld.param.u32 	%r2, [_Z9takethetaPfi_param_1];
	mov.u32 	%r3, %ctaid.x;
	mov.u32 	%r4, %ntid.x;
	mov.u32 	%r5, %tid.x;
	mad.lo.s32 	%r1, %r3, %r4, %r5;
	setp.ge.s32 	%p1, %r1, %r2;
	@%p1 bra 	$L__BB11_2;
	cvta.to.global.u64 	%rd2, %rd1;
	cvt.rn.f32.s32 	%f1, %r1;
	cvt.rn.f32.s32 	%f2, %r2;
	div.rn.f32 	%f3, %f1, %f2;
	cvt.f64.f32 	%fd1, %f3;
	mul.f64 	%fd2, %fd1, 0d400921FB54442D18;
	cvt.rn.f32.f64 	%f4, %fd2;
	mul.wide.s32 	%rd3, %r1, 4;
	add.s64 	%rd4, %rd2, %rd3;
	st.global.f32 	[%rd4], %f4;
$L__BB11_2:
	ret;

}
	// .globl	_Z5prox1PfS_fiii
.visible .entry _Z5prox1PfS_fiii(
	.param .u64 .ptr .align 1 _Z5prox1PfS_fiii_param_0,
	.param .u64 .ptr .align 1 _Z5prox1PfS_fiii_param_1,
	.param .f32 _Z5prox1PfS_fiii_param_2,
	.param .u32 _Z5prox1PfS_fiii_param_3,
	.param .u32 _Z5prox1PfS_fiii_param_4,
	.param .u32 _Z5prox1PfS_fiii_param_5
)
{
	.reg .pred 	%p<6>;
	.reg .b32 	%r<20>;
	.reg .b32 	%f<8>;
	.reg .b64 	%rd<8>;

	ld.param.u64 	%rd1, [_Z5prox1PfS_fiii_param_0];
	ld.param.u64 	%rd2, [_Z5prox1PfS_fiii_param_1];
	ld.param.f32 	%f1, [_Z5prox1PfS_fiii_param_2];
	ld.param.u32 	%r4, [_Z5prox1PfS_fiii_param_3];
	ld.param.u32 	%r6, [_Z5prox1PfS_fiii_param_4];
	ld.param.u32 	%r7, [_Z5prox1PfS_fiii_param_5];
	mov.u32 	%r8, %ctaid.x;
	mov.u32 	%r9, %ntid.x;
	mov.u32 	%r10, %tid.x;
	mad.lo.s32 	%r1, %r8, %r9, %r10;
	mov.u32 	%r11, %ctaid.y;
	mov.u32 	%r12, %ntid.y;
	mov.u32 	%r13, %tid.y;
	mad.lo.s32 	%r14, %r11, %r12, %r13;
	mov.u32 	%r15, %ctaid.z;
	mov.u32 	%r16, %ntid.z;
	mov.u32 	%r17, %tid.z;
	mad.lo.s32 	%r3, %r15, %r16, %r17;
	setp.ge.s32 	%p1, %r1, %r4;
	setp.ge.s32 	%p2, %r14, %r6;
	or.pred  	%p3, %p1, %p2;
	setp.ge.s32 	%p4, %r3, %r7;
	or.pred  	%p5, %p3, %p4;
	@%p5 bra 	$L__BB12_2;
	cvta.to.global.u64 	%rd3, %rd1;
	cvta.to.global.u64 	%rd4, %rd2;
	mad.lo.s32 	%r18, %r6, %r3, %r14;
	mad.lo.s32 	%r19, %r18, %r4, %r1;
	mul.wide.s32 	%rd5, %r19, 4;
	add.s64 	%rd6, %rd3, %rd5;
	ld.global.f32 	%f2, [%rd6];
	add.s64 	%rd7, %rd4, %rd5;
	ld.global.f32 	%f3, [%rd7];
	mul.f32 	%f4, %f1, %f3;
	sub.f32 	%f5, %f2, %f4;
	add.f32 	%f6, %f1, 0f3F800000;
	div.rn.f32 	%f7, %f5, %f6;
	st.global.f32 	[%rd6], %f7;
$L__BB12_2:
	ret;

}
	// .globl	_Z5prox2P6float3fii
.visible .entry _Z5prox2P6float3fii(
	.param .u64 .ptr .align 1 _Z5prox2P6float3fii_param_0,
	.param .f32 _Z5prox2P6float3fii_param_1,
	.param .u32 _Z5prox2P6float3fii_param_2,
	.param .u32 _Z5prox2P6float3fii_param_3
)
{
	.reg .pred 	%p<4>;
	.reg .b32 	%r<20>;
	.reg .b32 	%f<15>;
	.reg .b64 	%rd<5>;

	ld.param.u64 	%rd1, [_Z5prox2P6float3fii_param_0];
	ld.param.f32 	%f1, [_Z5prox2P6float3fii_param_1];
	ld.param.u32 	%r5, [_Z5prox2P6float3fii_param_2];
	ld.param.u32 	%r6, [_Z5prox2P6float3fii_param_3];
	mov.u32 	%r7, %ctaid.x;
	mov.u32 	%r8, %ntid.x;
	mov.u32 	%r9, %tid.x;
	mad.lo.s32 	%r1, %r7, %r8, %r9;
	mov.u32 	%r10, %ctaid.y;
	mov.u32 	%r11, %ntid.y;
	mov.u32 	%r12, %tid.y;
	mad.lo.s32 	%r13, %r10, %r11, %r12;
	mov.u32 	%r14, %ctaid.z;
	mov.u32 	%r15, %ntid.z;
	mov.u32 	%r16, %tid.z;
	mad.lo.s32 	%r3, %r14, %r15, %r16;
	max.s32 	%r17, %r1, %r13;
	setp.ge.s32 	%p1, %r17, %r5;
	setp.ge.s32 	%p2, %r3, %r6;
	or.pred  	%p3, %p1, %p2;
	@%p3 bra 	$L__BB13_2;
	cvta.to.global.u64 	%rd2, %rd1;
	mad.lo.s32 	%r18, %r5, %r3, %r13;
	mad.lo.s32 	%r19, %r18, %r5, %r1;
	rcp.rn.f32 	%f2, %f1;
	mul.wide.s32 	%rd3, %r19, 12;
	add.s64 	%rd4, %rd2, %rd3;
	ld.global.f32 	%f3, [%rd4];
	ld.global.f32 	%f4, [%rd4+4];
	mul.f32 	%f5, %f4, %f4;
	fma.rn.f32 	%f6, %f3, %f3, %f5;
	ld.global.f32 	%f7, [%rd4+8];
	fma.rn.f32 	%f8, %f7, %f7, %f6;
	sqrt.rn.f32 	%f9, %f8;
	mul.f32 	%f10, %f2, %f9;
	max.f32 	%f11, %f10, 0f3F800000;
	div.rn.f32 	%f12, %f3, %f11;
	st.global.f32 	[%rd4], %f12;
	div.rn.f32 	%f13, %f4, %f11;
	st.global.f32 	[%rd4+4], %f13;
	div.rn.f32 	%f14, %f7, %f11;
	st.global.f32 	[%rd4+8], %f14;
$L__BB13_2:
	ret;

}
	// .globl	_Z12updateft_kerPfS_S_ii
.visible .entry _Z12updateft_kerPfS_S_ii(
	.param .u64 .ptr .align 1 _Z12updateft_kerPfS_S_ii_param_0,
	.param .u64 .ptr .align 1 _Z12updateft_kerPfS_S_ii_param_1,
	.param .u64 .ptr .align 1 _Z12updateft_kerPfS_S_ii_param_2,
	.param .u32 _Z12updateft_kerPfS_S_ii_param_3,
	.param .u32 _Z12updateft_kerPfS_S_ii_param_4
)
{
	.reg .pred 	%p<4>;
	.reg .b32 	%r<20>;
	.reg .b32 	%f<5>;
	.reg .b64 	%rd<11>;

	ld.param.u64 	%rd1, [_Z12updateft_kerPfS_S_ii_param_0];
	ld.param.u64 	%rd2, [_Z12updateft_kerPfS_S_ii_param_1];
	ld.param.u64 	%rd3, [_Z12updateft_kerPfS_S_ii_param_2];
	ld.param.u32 	%r5, [_Z12updateft_kerPfS_S_ii_param_3];
	ld.param.u32 	%r6, [_Z12updateft_kerPfS_S_ii_param_4];
	mov.u32 	%r7, %ctaid.x;
	mov.u32 	%r8, %ntid.x;
	mov.u32 	%r9, %tid.x;
	mad.lo.s32 	%r1, %r7, %r8, %r9;
	mov.u32 	%r10, %ctaid.y;
	mov.u32 	%r11, %ntid.y;
	mov.u32 	%r12, %tid.y;
	mad.lo.s32 	%r13, %r10, %r11, %r12;
	mov.u32 	%r14, %ctaid.z;
	mov.u32 	%r15, %ntid.z;
	mov.u32 	%r16, %tid.z;
	mad.lo.s32 	%r3, %r14, %r15, %r16;
	max.s32 	%r17, %r1, %r13;
	setp.ge.s32 	%p1, %r17, %r5;
	setp.ge.s32 	%p2, %r3, %r6;
	or.pred  	%p3, %p1, %p2;
	@%p3 bra 	$L__BB14_2;
	cvta.to.global.u64 	%rd4, %rd2;
	cvta.to.global.u64 	%rd5, %rd3;
	cvta.to.global.u64 	%rd6, %rd1;
	mad.lo.s32 	%r18, %r5, %r3, %r13;
	mad.lo.s32 	%r19, %r18, %r5, %r1;
	mul.wide.s32 	%rd7, %r19, 4;
	add.s64 	%rd8, %rd4, %rd7;
	ld.global.f32 	%f1, [%rd8];
	add.f32 	%f2, %f1, %f1;
	add.s64 	%rd9, %rd5, %rd7;
	ld.global.f32 	%f3, [%rd9];
	sub.f32 	%f4, %f2, %f3;
	add.s64 	%rd10, %rd6, %rd7;
	st.global.f32 	[%rd10], %f4;
$L__BB14_2:
	ret;

}
	// .globl	_Z5radonP6float2S0_Pfiii
.visible .entry _Z5radonP6float2S0_Pfiii(
	.param .u64 .ptr .align 1 _Z5radonP6float2S0_Pfiii_param_0,
	.param .u64 .ptr .align 1 _Z5radonP6float2S0_Pfiii_param_1,
	.param .u64 .ptr .align 1 _Z5radonP6float2S0_Pfiii_param_2,
	.param .u32 _Z5radonP6float2S0_Pfiii_param_3,
	.param .u32 _Z5radonP6float2S0_Pfiii_param_4,
	.param .u32 _Z5radonP6float2S0_Pfiii_param_5
)
{
	.reg .pred 	%p<11>;
	.reg .b32 	%r<105>;
	.reg .b32 	%f<139>;
	.reg .b64 	%rd<36>;

	ld.param.u64 	%rd4, [_Z5radonP6float2S0_Pfiii_param_1];
	ld.param.u64 	%rd3, [_Z5radonP6float2S0_Pfiii_param_2];
	ld.param.u32 	%r15, [_Z5radonP6float2S0_Pfiii_param_3];
	ld.param.u32 	%r17, [_Z5radonP6float2S0_Pfiii_param_4];
	ld.param.u32 	%r18, [_Z5radonP6float2S0_Pfiii_param_5];
	cvta.to.global.u64 	%rd1, %rd4;
	mov.u32 	%r19, %ntid.x;
	mov.u32 	%r20, %ctaid.x;
	mov.u32 	%r21, %tid.x;
	mad.lo.s32 	%r1, %r19, %r20, %r21;
	mov.u32 	%r22, %ntid.y;
	mov.u32 	%r23, %ctaid.y;
	mov.u32 	%r24, %tid.y;
	mad.lo.s32 	%r25, %r22, %r23, %r24;
	mov.u32 	%r26, %ntid.z;
	mov.u32 	%r27, %ctaid.z;
	mov.u32 	%r28, %tid.z;
	mad.lo.s32 	%r3, %r26, %r27, %r28;
	setp.ge.s32 	%p1, %r1, %r15;
	setp.ge.s32 	%p2, %r25, %r17;
	or.pred  	%p3, %p1, %p2;
	setp.ge.s32 	%p4, %r3, %r18;
	or.pred  	%p5, %p3, %p4;
	@%p5 bra 	$L__BB15_8;
	cvta.to.global.u64 	%rd5, %rd3;
	mul.wide.u32 	%rd6, %r25, 4;
	add.s64 	%rd7, %rd5, %rd6;
	ld.global.f32 	%f18, [%rd7];
	sin.approx.f32 	%f1, %f18;
	cos.approx.f32 	%f2, %f18;
	setp.lt.s32 	%p6, %r15, 1;
	mov.f32 	%f134, 0f00000000;
	mov.f32 	%f133, %f134;
	@%p6 bra 	$L__BB15_7;
	shr.u32 	%r4, %r15, 1;
	sub.s32 	%r30, %r1, %r4;
	cvt.rn.f32.s32 	%f21, %r30;
	mul.f32 	%f3, %f1, %f21;
	mul.f32 	%f4, %f2, %f21;
	add.s32 	%r5, %r15, -1;
	mul.lo.s32 	%r31, %r15, %r3;
	mul.lo.s32 	%r6, %r31, %r15;
	setp.eq.s32 	%p7, %r15, 1;
	mov.f32 	%f133, 0f00000000;
	mov.b32 	%r104, 0;
	mov.f32 	%f134, %f133;
	@%p7 bra 	$L__BB15_5;
	shl.b32 	%r32, %r4, 1;
	and.b32  	%r33, %r32, 2147483646;
	neg.s32 	%r103, %r33;
	sub.s32 	%r102, 1, %r4;
	mov.f32 	%f133, 0f00000000;
$L__BB15_4:
	and.b32  	%r104, %r15, 2147483646;
	add.s32 	%r34, %r102, -1;
	cvt.rn.f32.s32 	%f23, %r34;
	mul.f32 	%f24, %f2, %f23;
	sub.f32 	%f25, %f3, %f24;
	fma.rn.f32 	%f26, %f1, %f23, %f4;
	cvt.rn.f32.u32 	%f27, %r4;
	add.f32 	%f28, %f25, %f27;
	cvt.rzi.s32.f32 	%r35, %f28;
	min.s32 	%r36, %r5, %r35;
	max.s32 	%r37, %r36, 0;
	add.s32 	%r38, %r35, 1;
	min.s32 	%r39, %r5, %r38;
	max.s32 	%r40, %r39, 0;
	add.f32 	%f29, %f26, %f27;
	cvt.rzi.s32.f32 	%r41, %f29;
	min.s32 	%r42, %r5, %r41;
	max.s32 	%r43, %r42, 0;
	add.s32 	%r44, %r41, 1;
	min.s32 	%r45, %r5, %r44;
	max.s32 	%r46, %r45, 0;
	cvt.rn.f32.s32 	%f30, %r35;
	sub.f32 	%f31, %f28, %f30;
	cvt.rn.f32.s32 	%f32, %r41;
	sub.f32 	%f33, %f29, %f32;
	mov.f32 	%f34, 0f3F800000;
	sub.f32 	%f35, %f34, %f31;
	sub.f32 	%f36, %f34, %f33;
	mul.f32 	%f37, %f35, %f36;
	mul.lo.s32 	%r47, %r43, %r15;
	add.s32 	%r48, %r37, %r6;
	add.s32 	%r49, %r48, %r47;
	mul.wide.s32 	%rd8, %r49, 8;
	add.s64 	%rd9, %rd1, %rd8;
	ld.global.v2.f32 	{%f38, %f39}, [%rd9];
	mul.f32 	%f40, %f31, %f36;
	add.s32 	%r50, %r47, %r6;
	add.s32 	%r51, %r50, %r40;
	mul.wide.s32 	%rd10, %r51, 8;
	add.s64 	%rd11, %rd1, %rd10;
	ld.global.v2.f32 	{%f41, %f42}, [%rd11];
	mul.f32 	%f43, %f40, %f41;
	fma.rn.f32 	%f44, %f37, %f38, %f43;
	mul.f32 	%f45, %f33, %f35;
	mul.lo.s32 	%r52, %r46, %r15;
	add.s32 	%r53, %r48, %r52;
	mul.wide.s32 	%rd12, %r53, 8;
	add.s64 	%rd13, %rd1, %rd12;
	ld.global.v2.f32 	{%f46, %f47}, [%rd13];
	fma.rn.f32 	%f48, %f45, %f46, %f44;
	mul.f32 	%f49, %f31, %f33;
	add.s32 	%r54, %r40, %r6;
	add.s32 	%r55, %r54, %r52;
	mul.wide.s32 	%rd14, %r55, 8;
	add.s64 	%rd15, %rd1, %rd14;
	ld.global.v2.f32 	{%f50, %f51}, [%rd15];
	fma.rn.f32 	%f52, %f49, %f50, %f48;
	add.f32 	%f53, %f133, %f52;
	mul.f32 	%f54, %f40, %f42;
	fma.rn.f32 	%f55, %f37, %f39, %f54;
	fma.rn.f32 	%f56, %f45, %f47, %f55;
	fma.rn.f32 	%f57, %f49, %f51, %f56;
	add.f32 	%f58, %f134, %f57;
	cvt.rn.f32.s32 	%f59, %r102;
	mul.f32 	%f60, %f2, %f59;
	sub.f32 	%f61, %f3, %f60;
	fma.rn.f32 	%f62, %f1, %f59, %f4;
	add.f32 	%f63, %f61, %f27;
	cvt.rzi.s32.f32 	%r56, %f63;
	min.s32 	%r57, %r5, %r56;
	max.s32 	%r58, %r57, 0;
	add.s32 	%r59, %r56, 1;
	min.s32 	%r60, %r5, %r59;
	max.s32 	%r61, %r60, 0;
	add.f32 	%f64, %f62, %f27;
	cvt.rzi.s32.f32 	%r62, %f64;
	min.s32 	%r63, %r5, %r62;
	max.s32 	%r64, %r63, 0;
	add.s32 	%r65, %r62, 1;
	min.s32 	%r66, %r5, %r65;
	max.s32 	%r67, %r66, 0;
	cvt.rn.f32.s32 	%f65, %r56;
	sub.f32 	%f66, %f63, %f65;
	cvt.rn.f32.s32 	%f67, %r62;
	sub.f32 	%f68, %f64, %f67;
	sub.f32 	%f69, %f34, %f66;
	sub.f32 	%f70, %f34, %f68;
	mul.f32 	%f71, %f69, %f70;
	mul.lo.s32 	%r68, %r64, %r15;
	add.s32 	%r69, %r58, %r6;
	add.s32 	%r70, %r69, %r68;
	mul.wide.s32 	%rd16, %r70, 8;
	add.s64 	%rd17, %rd1, %rd16;
	ld.global.v2.f32 	{%f72, %f73}, [%rd17];
	mul.f32 	%f74, %f66, %f70;
	add.s32 	%r71, %r68, %r6;
	add.s32 	%r72, %r71, %r61;
	mul.wide.s32 	%rd18, %r72, 8;
	add.s64 	%rd19, %rd1, %rd18;
	ld.global.v2.f32 	{%f75, %f76}, [%rd19];
	mul.f32 	%f77, %f74, %f75;
	fma.rn.f32 	%f78, %f71, %f72, %f77;
	mul.f32 	%f79, %f68, %f69;
	mul.lo.s32 	%r73, %r67, %r15;
	add.s32 	%r74, %r69, %r73;
	mul.wide.s32 	%rd20, %r74, 8;
	add.s64 	%rd21, %rd1, %rd20;
	ld.global.v2.f32 	{%f80, %f81}, [%rd21];
	fma.rn.f32 	%f82, %f79, %f80, %f78;
	mul.f32 	%f83, %f66, %f68;
	add.s32 	%r75, %r61, %r6;
	add.s32 	%r76, %r75, %r73;
	mul.wide.s32 	%rd22, %r76, 8;
	add.s64 	%rd23, %rd1, %rd22;
	ld.global.v2.f32 	{%f84, %f85}, [%rd23];
	fma.rn.f32 	%f86, %f83, %f84, %f82;
	add.f32 	%f133, %f53, %f86;
	mul.f32 	%f87, %f74, %f76;
	fma.rn.f32 	%f88, %f71, %f73, %f87;
	fma.rn.f32 	%f89, %f79, %f81, %f88;
	fma.rn.f32 	%f90, %f83, %f85, %f89;
	add.f32 	%f134, %f58, %f90;
	add.s32 	%r103, %r103, 2;
	add.s32 	%r102, %r102, 2;
	setp.ne.s32 	%p8, %r103, 0;
	@%p8 bra 	$L__BB15_4;
$L__BB15_5:
	and.b32  	%r77, %r15, 1;
	setp.eq.b32 	%p9, %r77, 1;
	not.pred 	%p10, %p9;
	@%p10 bra 	$L__BB15_7;
	sub.s32 	%r78, %r104, %r4;
	cvt.rn.f32.s32 	%f91, %r78;
	mul.f32 	%f92, %f2, %f91;
	sub.f32 	%f93, %f3, %f92;
	fma.rn.f32 	%f94, %f1, %f91, %f4;
	cvt.rn.f32.u32 	%f95, %r4;
	add.f32 	%f96, %f93, %f95;
	cvt.rzi.s32.f32 	%r79, %f96;
	min.s32 	%r80, %r5, %r79;
	max.s32 	%r81, %r80, 0;
	add.s32 	%r82, %r79, 1;
	min.s32 	%r83, %r5, %r82;
	max.s32 	%r84, %r83, 0;
	add.f32 	%f97, %f94, %f95;
	cvt.rzi.s32.f32 	%r85, %f97;
	min.s32 	%r86, %r5, %r85;
	max.s32 	%r87, %r86, 0;
	add.s32 	%r88, %r85, 1;
	min.s32 	%r89, %r5, %r88;
	max.s32 	%r90, %r89, 0;
	cvt.rn.f32.s32 	%f98, %r79;
	sub.f32 	%f99, %f96, %f98;
	cvt.rn.f32.s32 	%f100, %r85;
	sub.f32 	%f101, %f97, %f100;
	mov.f32 	%f102, 0f3F800000;
	sub.f32 	%f103, %f102, %f99;
	sub.f32 	%f104, %f102, %f101;
	mul.f32 	%f105, %f103, %f104;
	mul.lo.s32 	%r91, %r87, %r15;
	add.s32 	%r92, %r81, %r6;
	add.s32 	%r93, %r92, %r91;
	mul.wide.s32 	%rd24, %r93, 8;
	add.s64 	%rd25, %rd1, %rd24;
	ld.global.v2.f32 	{%f106, %f107}, [%rd25];
	mul.f32 	%f108, %f99, %f104;
	add.s32 	%r94, %r91, %r6;
	add.s32 	%r95, %r94, %r84;
	mul.wide.s32 	%rd26, %r95, 8;
	add.s64 	%rd27, %rd1, %rd26;
	ld.global.v2.f32 	{%f109, %f110}, [%rd27];
	mul.f32 	%f111, %f108, %f109;
	fma.rn.f32 	%f112, %f105, %f106, %f111;
	mul.f32 	%f113, %f101, %f103;
	mul.lo.s32 	%r96, %r90, %r15;
	add.s32 	%r97, %r92, %r96;
	mul.wide.s32 	%rd28, %r97, 8;
	add.s64 	%rd29, %rd1, %rd28;
	ld.global.v2.f32 	{%f114, %f115}, [%rd29];
	fma.rn.f32 	%f116, %f113, %f114, %f112;
	mul.f32 	%f117, %f99, %f101;
	add.s32 	%r98, %r84, %r6;
	add.s32 	%r99, %r98, %r96;
	mul.wide.s32 	%rd30, %r99, 8;
	add.s64 	%rd31, %rd1, %rd30;
	ld.global.v2.f32 	{%f118, %f119}, [%rd31];
	fma.rn.f32 	%f120, %f117, %f118, %f116;
	add.f32 	%f133, %f133, %f120;
	mul.f32 	%f121, %f108, %f110;
	fma.rn.f32 	%f122, %f105, %f107, %f121;
	fma.rn.f32 	%f123, %f113, %f115, %f122;
	fma.rn.f32 	%f124, %f117, %f119, %f123;
	add.f32 	%f134, %f134, %f124;
$L__BB15_7:
	ld.param.u64 	%rd35, [_Z5radonP6float2S0_Pfiii_param_0];
	cvt.rn.f32.s32 	%f125, %r15;
	cvt.rn.f32.u32 	%f126, %r17;
	mul.f32 	%f127, %f125, %f126;
	sqrt.rn.f32 	%f128, %f127;
	div.rn.f32 	%f129, %f133, %f128;
	mad.lo.s32 	%r100, %r17, %r3, %r25;
	mad.lo.s32 	%r101, %r100, %r15, %r1;
	cvta.to.global.u64 	%rd32, %rd35;
	mul.wide.s32 	%rd33, %r101, 8;
	add.s64 	%rd34, %rd32, %rd33;
	div.rn.f32 	%f130, %f134, %f128;
	st.global.v2.f32 	[%rd34], {%f129, %f130};
$L__BB15_8:
	ret;

}
	// .globl	_Z8radonadjP6float2S0_Pfiii
.visible .entry _Z8radonadjP6float2S0_Pfiii(
	.param .u64 .ptr .align 1 _Z8radonadjP6float2S0_Pfiii_param_0,
	.param .u64 .ptr .align 1 _Z8radonadjP6float2S0_Pfiii_param_1,
	.param .u64 .ptr .align 1 _Z8radonadjP6float2S0_Pfiii_param_2,
	.param .u32 _Z8radonadjP6float2S0_Pfiii_param_3,
	.param .u32 _Z8radonadjP6float2S0_Pfiii_param_4,
	.param .u32 _Z8radonadjP6float2S0_Pfiii_param_5
)
{
	.reg .pred 	%p<11>;
	.reg .b32 	%r<119>;
	.reg .b32 	%f<175>;
	.reg .b64 	%rd<46>;

	ld.param.u64 	%rd7, [_Z8radonadjP6float2S0_Pfiii_param_1];
	ld.param.u64 	%rd8, [_Z8radonadjP6float2S0_Pfiii_param_2];
	ld.param.u32 	%r21, [_Z8radonadjP6float2S0_Pfiii_param_3];
	ld.param.u32 	%r20, [_Z8radonadjP6float2S0_Pfiii_param_4];
	ld.param.u32 	%r22, [_Z8radonadjP6float2S0_Pfiii_param_5];
	cvta.to.global.u64 	%rd1, %rd7;
	cvta.to.global.u64 	%rd2, %rd8;
	mov.u32 	%r23, %ntid.x;
	mov.u32 	%r24, %ctaid.x;
	mov.u32 	%r25, %tid.x;
	mad.lo.s32 	%r1, %r23, %r24, %r25;
	mov.u32 	%r26, %ntid.y;
	mov.u32 	%r27, %ctaid.y;
	mov.u32 	%r28, %tid.y;
	mad.lo.s32 	%r29, %r26, %r27, %r28;
	mov.u32 	%r30, %ntid.z;
	mov.u32 	%r31, %ctaid.z;
	mov.u32 	%r32, %tid.z;
	mad.lo.s32 	%r3, %r30, %r31, %r32;
	max.s32 	%r33, %r1, %r29;
	setp.ge.s32 	%p1, %r33, %r21;
	setp.ge.s32 	%p2, %r3, %r22;
	or.pred  	%p3, %p1, %p2;
	@%p3 bra 	$L__BB16_11;
	setp.lt.s32 	%p4, %r20, 1;
	mov.f32 	%f173, 0f00000000;
	mov.f32 	%f174, %f173;
	@%p4 bra 	$L__BB16_10;
	shr.u32 	%r35, %r21, 1;
	sub.s32 	%r36, %r1, %r35;
	cvt.rn.f32.s32 	%f1, %r36;
	sub.s32 	%r37, %r29, %r35;
	cvt.rn.f32.s32 	%f2, %r37;
	add.s32 	%r4, %r21, -1;
	cvt.rn.f32.u32 	%f3, %r35;
	mul.lo.s32 	%r38, %r21, %r3;
	mul.lo.s32 	%r5, %r38, %r20;
	and.b32  	%r6, %r20, 3;
	setp.lt.u32 	%p5, %r20, 4;
	mov.f32 	%f174, 0f00000000;
	mov.b32 	%r118, 0;
	mov.f32 	%f173, %f174;
	@%p5 bra 	$L__BB16_5;
	and.b32  	%r40, %r20, 2147483644;
	neg.s32 	%r116, %r40;
	mul.lo.s32 	%r41, %r20, %r3;
	mad.lo.s32 	%r8, %r21, %r41, %r21;
	add.s32 	%r42, %r41, 2;
	mul.lo.s32 	%r9, %r21, %r42;
	add.s32 	%r43, %r41, 3;
	mul.lo.s32 	%r10, %r21, %r43;
	add.s64 	%rd45, %rd2, 8;
	mov.f32 	%f174, 0f00000000;
	mov.b32 	%r115, 0;
$L__BB16_4:
	.pragma "nounroll";
	and.b32  	%r118, %r20, 2147483644;
	ld.global.f32 	%f26, [%rd45+-8];
	sin.approx.f32 	%f27, %f26;
	cos.approx.f32 	%f28, %f26;
	mul.f32 	%f29, %f28, %f2;
	fma.rn.f32 	%f30, %f27, %f1, %f29;
	add.f32 	%f31, %f30, %f3;
	cvt.rzi.s32.f32 	%r44, %f31;
	min.s32 	%r45, %r4, %r44;
	max.s32 	%r46, %r45, 0;
	add.s32 	%r47, %r44, 1;
	min.s32 	%r48, %r4, %r47;
	max.s32 	%r49, %r48, 0;
	cvt.rn.f32.s32 	%f32, %r44;
	sub.f32 	%f33, %f31, %f32;
	mov.f32 	%f34, 0f3F800000;
	sub.f32 	%f35, %f34, %f33;
	add.s32 	%r50, %r5, %r46;
	add.s32 	%r51, %r50, %r115;
	mul.wide.s32 	%rd9, %r51, 8;
	add.s64 	%rd10, %rd1, %rd9;
	ld.global.v2.f32 	{%f36, %f37}, [%rd10];
	mul.f32 	%f38, %f36, %f35;
	add.s32 	%r52, %r5, %r49;
	add.s32 	%r53, %r52, %r115;
	mul.wide.s32 	%rd11, %r53, 8;
	add.s64 	%rd12, %rd1, %rd11;
	ld.global.v2.f32 	{%f39, %f40}, [%rd12];
	fma.rn.f32 	%f41, %f39, %f33, %f38;
	add.f32 	%f42, %f174, %f41;
	mul.f32 	%f43, %f37, %f35;
	fma.rn.f32 	%f44, %f40, %f33, %f43;
	add.f32 	%f45, %f173, %f44;
	ld.global.f32 	%f46, [%rd45+-4];
	sin.approx.f32 	%f47, %f46;
	cos.approx.f32 	%f48, %f46;
	mul.f32 	%f49, %f48, %f2;
	fma.rn.f32 	%f50, %f47, %f1, %f49;
	add.f32 	%f51, %f50, %f3;
	cvt.rzi.s32.f32 	%r54, %f51;
	min.s32 	%r55, %r4, %r54;
	max.s32 	%r56, %r55, 0;
	add.s32 	%r57, %r54, 1;
	min.s32 	%r58, %r4, %r57;
	max.s32 	%r59, %r58, 0;
	cvt.rn.f32.s32 	%f52, %r54;
	sub.f32 	%f53, %f51, %f52;
	sub.f32 	%f54, %f34, %f53;
	add.s32 	%r60, %r8, %r56;
	add.s32 	%r61, %r60, %r115;
	mul.wide.s32 	%rd13, %r61, 8;
	add.s64 	%rd14, %rd1, %rd13;
	ld.global.v2.f32 	{%f55, %f56}, [%rd14];
	mul.f32 	%f57, %f55, %f54;
	add.s32 	%r62, %r8, %r59;
	add.s32 	%r63, %r62, %r115;
	mul.wide.s32 	%rd15, %r63, 8;
	add.s64 	%rd16, %rd1, %rd15;
	ld.global.v2.f32 	{%f58, %f59}, [%rd16];
	fma.rn.f32 	%f60, %f58, %f53, %f57;
	add.f32 	%f61, %f42, %f60;
	mul.f32 	%f62, %f56, %f54;
	fma.rn.f32 	%f63, %f59, %f53, %f62;
	add.f32 	%f64, %f45, %f63;
	ld.global.f32 	%f65, [%rd45];
	sin.approx.f32 	%f66, %f65;
	cos.approx.f32 	%f67, %f65;
	mul.f32 	%f68, %f67, %f2;
	fma.rn.f32 	%f69, %f66, %f1, %f68;
	add.f32 	%f70, %f69, %f3;
	cvt.rzi.s32.f32 	%r64, %f70;
	min.s32 	%r65, %r4, %r64;
	max.s32 	%r66, %r65, 0;
	add.s32 	%r67, %r64, 1;
	min.s32 	%r68, %r4, %r67;
	max.s32 	%r69, %r68, 0;
	cvt.rn.f32.s32 	%f71, %r64;
	sub.f32 	%f72, %f70, %f71;
	sub.f32 	%f73, %f34, %f72;
	add.s32 	%r70, %r9, %r66;
	add.s32 	%r71, %r70, %r115;
	mul.wide.s32 	%rd17, %r71, 8;
	add.s64 	%rd18, %rd1, %rd17;
	ld.global.v2.f32 	{%f74, %f75}, [%rd18];
	mul.f32 	%f76, %f74, %f73;
	add.s32 	%r72, %r9, %r69;
	add.s32 	%r73, %r72, %r115;
	mul.wide.s32 	%rd19, %r73, 8;
	add.s64 	%rd20, %rd1, %rd19;
	ld.global.v2.f32 	{%f77, %f78}, [%rd20];
	fma.rn.f32 	%f79, %f77, %f72, %f76;
	add.f32 	%f80, %f61, %f79;
	mul.f32 	%f81, %f75, %f73;
	fma.rn.f32 	%f82, %f78, %f72, %f81;
	add.f32 	%f83, %f64, %f82;
	ld.global.f32 	%f84, [%rd45+4];
	sin.approx.f32 	%f85, %f84;
	cos.approx.f32 	%f86, %f84;
	mul.f32 	%f87, %f86, %f2;
	fma.rn.f32 	%f88, %f85, %f1, %f87;
	add.f32 	%f89, %f88, %f3;
	cvt.rzi.s32.f32 	%r74, %f89;
	min.s32 	%r75, %r4, %r74;
	max.s32 	%r76, %r75, 0;
	add.s32 	%r77, %r74, 1;
	min.s32 	%r78, %r4, %r77;
	max.s32 	%r79, %r78, 0;
	cvt.rn.f32.s32 	%f90, %r74;
	sub.f32 	%f91, %f89, %f90;
	sub.f32 	%f92, %f34, %f91;
	add.s32 	%r80, %r10, %r76;
	add.s32 	%r81, %r80, %r115;
	mul.wide.s32 	%rd21, %r81, 8;
	add.s64 	%rd22, %rd1, %rd21;
	ld.global.v2.f32 	{%f93, %f94}, [%rd22];
	mul.f32 	%f95, %f93, %f92;
	add.s32 	%r82, %r10, %r79;
	add.s32 	%r83, %r82, %r115;
	mul.wide.s32 	%rd23, %r83, 8;
	add.s64 	%rd24, %rd1, %rd23;
	ld.global.v2.f32 	{%f96, %f97}, [%rd24];
	fma.rn.f32 	%f98, %f96, %f91, %f95;
	add.f32 	%f174, %f80, %f98;
	mul.f32 	%f99, %f94, %f92;
	fma.rn.f32 	%f100, %f97, %f91, %f99;
	add.f32 	%f173, %f83, %f100;
	add.s32 	%r116, %r116, 4;
	shl.b32 	%r84, %r21, 2;
	add.s32 	%r115, %r115, %r84;
	add.s64 	%rd45, %rd45, 16;
	setp.ne.s32 	%p6, %r116, 0;
	@%p6 bra 	$L__BB16_4;
$L__BB16_5:
	setp.eq.s32 	%p7, %r6, 0;
	@%p7 bra 	$L__BB16_10;
	setp.eq.s32 	%p8, %r6, 1;
	@%p8 bra 	$L__BB16_8;
	mul.wide.u32 	%rd25, %r118, 4;
	add.s64 	%rd26, %rd2, %rd25;
	ld.global.f32 	%f102, [%rd26];
	sin.approx.f32 	%f103, %f102;
	cos.approx.f32 	%f104, %f102;
	mul.f32 	%f105, %f104, %f2;
	fma.rn.f32 	%f106, %f103, %f1, %f105;
	add.f32 	%f107, %f106, %f3;
	cvt.rzi.s32.f32 	%r85, %f107;
	min.s32 	%r86, %r4, %r85;
	max.s32 	%r87, %r86, 0;
	add.s32 	%r88, %r85, 1;
	min.s32 	%r89, %r4, %r88;
	max.s32 	%r90, %r89, 0;
	cvt.rn.f32.s32 	%f108, %r85;
	sub.f32 	%f109, %f107, %f108;
	mov.f32 	%f110, 0f3F800000;
	sub.f32 	%f111, %f110, %f109;
	mad.lo.s32 	%r91, %r118, %r21, %r5;
	add.s32 	%r92, %r91, %r87;
	mul.wide.s32 	%rd27, %r92, 8;
	add.s64 	%rd28, %rd1, %rd27;
	ld.global.v2.f32 	{%f112, %f113}, [%rd28];
	mul.f32 	%f114, %f112, %f111;
	add.s32 	%r93, %r91, %r90;
	mul.wide.s32 	%rd29, %r93, 8;
	add.s64 	%rd30, %rd1, %rd29;
	ld.global.v2.f32 	{%f115, %f116}, [%rd30];
	fma.rn.f32 	%f117, %f115, %f109, %f114;
	add.f32 	%f118, %f174, %f117;
	mul.f32 	%f119, %f113, %f111;
	fma.rn.f32 	%f120, %f116, %f109, %f119;
	add.f32 	%f121, %f173, %f120;
	ld.global.f32 	%f122, [%rd26+4];
	sin.approx.f32 	%f123, %f122;
	cos.approx.f32 	%f124, %f122;
	mul.f32 	%f125, %f124, %f2;
	fma.rn.f32 	%f126, %f123, %f1, %f125;
	add.f32 	%f127, %f126, %f3;
	cvt.rzi.s32.f32 	%r94, %f127;
	min.s32 	%r95, %r4, %r94;
	max.s32 	%r96, %r95, 0;
	add.s32 	%r97, %r94, 1;
	min.s32 	%r98, %r4, %r97;
	max.s32 	%r99, %r98, 0;
	cvt.rn.f32.s32 	%f128, %r94;
	sub.f32 	%f129, %f127, %f128;
	sub.f32 	%f130, %f110, %f129;
	add.s32 	%r100, %r91, %r21;
	add.s32 	%r101, %r100, %r96;
	mul.wide.s32 	%rd31, %r101, 8;
	add.s64 	%rd32, %rd1, %rd31;
	ld.global.v2.f32 	{%f131, %f132}, [%rd32];
	mul.f32 	%f133, %f131, %f130;
	add.s32 	%r102, %r100, %r99;
	mul.wide.s32 	%rd33, %r102, 8;
	add.s64 	%rd34, %rd1, %rd33;
	ld.global.v2.f32 	{%f134, %f135}, [%rd34];
	fma.rn.f32 	%f136, %f134, %f129, %f133;
	add.f32 	%f174, %f118, %f136;
	mul.f32 	%f137, %f132, %f130;
	fma.rn.f32 	%f138, %f135, %f129, %f137;
	add.f32 	%f173, %f121, %f138;
	add.s32 	%r118, %r118, 2;
$L__BB16_8:
	and.b32  	%r103, %r20, 1;
	setp.eq.b32 	%p9, %r103, 1;
	not.pred 	%p10, %p9;
	@%p10 bra 	$L__BB16_10;
	mul.wide.u32 	%rd35, %r118, 4;
	add.s64 	%rd36, %rd2, %rd35;
	ld.global.f32 	%f139, [%rd36];
	sin.approx.f32 	%f140, %f139;
	cos.approx.f32 	%f141, %f139;
	mul.f32 	%f142, %f141, %f2;
	fma.rn.f32 	%f143, %f140, %f1, %f142;
	add.f32 	%f144, %f143, %f3;
	cvt.rzi.s32.f32 	%r104, %f144;
	min.s32 	%r105, %r4, %r104;
	max.s32 	%r106, %r105, 0;
	add.s32 	%r107, %r104, 1;
	min.s32 	%r108, %r4, %r107;
	max.s32 	%r109, %r108, 0;
	cvt.rn.f32.s32 	%f145, %r104;
	sub.f32 	%f146, %f144, %f145;
	mov.f32 	%f147, 0f3F800000;
	sub.f32 	%f148, %f147, %f146;
	mad.lo.s32 	%r110, %r118, %r21, %r5;
	add.s32 	%r111, %r110, %r106;
	mul.wide.s32 	%rd37, %r111, 8;
	add.s64 	%rd38, %rd1, %rd37;
	ld.global.v2.f32 	{%f149, %f150}, [%rd38];
	mul.f32 	%f151, %f149, %f148;
	add.s32 	%r112, %r110, %r109;
	mul.wide.s32 	%rd39, %r112, 8;
	add.s64 	%rd40, %rd1, %rd39;
	ld.global.v2.f32 	{%f152, %f153}, [%rd40];
	fma.rn.f32 	%f154, %f152, %f146, %f151;
	add.f32 	%f174, %f174, %f154;
	mul.f32 	%f155, %f150, %f148;
	fma.rn.f32 	%f156, %f153, %f146, %f155;
	add.f32 	%f173, %f173, %f156;
$L__BB16_10:
	ld.param.u64 	%rd44, [_Z8radonadjP6float2S0_Pfiii_param_0];
	cvt.rn.f32.u32 	%f157, %r21;
	cvt.rn.f32.s32 	%f158, %r20;
	mul.f32 	%f159, %f157, %f158;
	sqrt.rn.f32 	%f160, %f159;
	div.rn.f32 	%f161, %f174, %f160;
	mad.lo.s32 	%r113, %r21, %r3, %r29;
	mad.lo.s32 	%r114, %r113, %r21, %r1;
	cvta.to.global.u64 	%rd41, %rd44;
	mul.wide.s32 	%rd42, %r114, 8;
	add.s64 	%rd43, %rd41, %rd42;
	div.rn.f32 	%f162, %f173, %f160;
	st.global.v2.f32 	[%rd43], {%f161, %f162};
$L__BB16_11:
	ret;

}


// ===== COMPILED SASS (sm_100) =====

	.target	sm_100

	.elftype	@"ET_EXEC"


//--------------------- .note.nv.tkinfo           --------------------------
	.section	.note.nv.tkinfo,"",@"SHT_NOTE"
	.sectionflags	@"SHF_NOTE_NV_TKINFO"
	.tkinfo
        /*0018*/ 	.word	0x00000002
        /*0030*/ 	.string	""
        /*0030*/ 	.string	"ptxas"
        /*0030*/ 	.string	"Cuda compilation tools, release 13.0, V13.0.88"
        /*0030*/ 	.string	"Build cuda_13.0.r13.0/compiler.36424714_0"
        /*0030*/ 	.string	"-arch sm_100 -m 64 "



//--------------------- .note.nv.cuinfo           --------------------------
	.section	.note.nv.cuinfo,"",@"SHT_NOTE"
	.sectionflags	@"SHF_NOTE_NV_CUINFO"
        /*0018*/ 	.short	0x0002
        /*001a*/ 	.short	0x0064
        /*001c*/ 	.short	0x0082
	.zero		2


//--------------------- .nv.info                  --------------------------
	.section	.nv.info,"",@"SHT_CUDA_INFO"
	.align	4


	//----- nvinfo : EIATTR_REGCOUNT
	.align		4
        /*0000*/ 	.byte	0x04, 0x2f
        /*0002*/ 	.short	(.L_1 - .L_0)
	.align		4
.L_0:
        /*0004*/ 	.word	index@(_Z7extendfPfS_iiii)
        /*0008*/ 	.word	0x0000000e


	//----- nvinfo : EIATTR_FRAME_SIZE
	.align		4
.L_1:
        /*000c*/ 	.byte	0x04, 0x11
        /*000e*/ 	.short	(.L_3 - .L_2)
	.align		4
.L_2:
        /*0010*/ 	.word	index@(_Z7extendfPfS_iiii)
        /*0014*/ 	.word	0x00000000


	//----- nvinfo : EIATTR_REGCOUNT
	.align		4
.L_3:
        /*0018*/ 	.byte	0x04, 0x2f
        /*001a*/ 	.short	(.L_5 - .L_4)
	.align		4
.L_4:
        /*001c*/ 	.word	index@(_Z4gradP6float3Pffii)
        /*0020*/ 	.word	0x00000012


	//----- nvinfo : EIATTR_FRAME_SIZE
	.align		4
.L_5:
        /*0024*/ 	.byte	0x04, 0x11
        /*0026*/ 	.short	(.L_7 - .L_6)
	.align		4
.L_6:
        /*0028*/ 	.word	index@(_Z4gradP6float3Pffii)
        /*002c*/ 	.word	0x00000000


	//----- nvinfo : EIATTR_REGCOUNT
	.align		4
.L_7:
        /*0030*/ 	.byte	0x04, 0x2f
        /*0032*/ 	.short	(.L_9 - .L_8)
	.align		4
.L_8:
        /*0034*/ 	.word	index@(_Z3divPfS_P6float3fii)
        /*0038*/ 	.word	0x00000014


	//----- nvinfo : EIATTR_FRAME_SIZE
	.align		4
.L_9:
        /*003c*/ 	.byte	0x04, 0x11
        /*003e*/ 	.short	(.L_11 - .L_10)
	.align		4
.L_10:
        /*0040*/ 	.word	index@(_Z3divPfS_P6float3fii)
        /*0044*/ 	.word	0x00000000


	//----- nvinfo : EIATTR_REGCOUNT
	.align		4
.L_11:
        /*0048*/ 	.byte	0x04, 0x2f
        /*004a*/ 	.short	(.L_13 - .L_12)
	.align		4
.L_12:
        /*004c*/ 	.word	index@(_Z5copysP6float2S0_iiiii)
        /*0050*/ 	.word	0x0000000c


	//----- nvinfo : EIATTR_FRAME_SIZE
	.align		4
.L_13:
        /*0054*/ 	.byte	0x04, 0x11
        /*0056*/ 	.short	(.L_15 - .L_14)
	.align		4
.L_14:
        /*0058*/ 	.word	index@(_Z5copysP6float2S0_iiiii)
        /*005c*/ 	.word	0x00000000


	//----- nvinfo : EIATTR_REGCOUNT
	.align		4
.L_15:
        /*0060*/ 	.byte	0x04, 0x2f
        /*0062*/ 	.short	(.L_17 - .L_16)
	.align		4
.L_16:
        /*0064*/ 	.word	index@(_Z4addsP6float2S0_iiiii)
        /*0068*/ 	.word	0x0000000c


	//----- nvinfo : EIATTR_FRAME_SIZE
	.align		4
.L_17:
        /*006c*/ 	.byte	0x04, 0x11
        /*006e*/ 	.short	(.L_19 - .L_18)
	.align		4
.L_18:
        /*0070*/ 	.word	index@(_Z4addsP6float2S0_iiiii)
        /*0074*/ 	.word	0x00000000


	//----- nvinfo : EIATTR_REGCOUNT
	.align		4
.L_19:
        /*0078*/ 	.byte	0x04, 0x2f
        /*007a*/ 	.short	(.L_21 - .L_20)
	.align		4
.L_20:
        /*007c*/ 	.word	index@(_Z4addgPfP6float2fiii)
        /*0080*/ 	.word	0x0000000a


	//----- nvinfo : EIATTR_FRAME_SIZE
	.align		4
.L_21:
        /*0084*/ 	.byte	0x04, 0x11
        /*0086*/ 	.short	(.L_23 - .L_22)
	.align		4
.L_22:
        /*0088*/ 	.word	index@(_Z4addgPfP6float2fiii)
        /*008c*/ 	.word	0x00000000


	//----- nvinfo : EIATTR_REGCOUNT
	.align		4
.L_23:
        /*0090*/ 	.byte	0x04, 0x2f
        /*0092*/ 	.short	(.L_25 - .L_24)
	.align		4
.L_24:
        /*0094*/ 	.word	index@(_Z4addfPfP6float2fii)
        /*0098*/ 	.word	0x0000000a


	//----- nvinfo : EIATTR_FRAME_SIZE
	.align		4
.L_25:
        /*009c*/ 	.byte	0x04, 0x11
        /*009e*/ 	.short	(.L_27 - .L_26)
	.align		4
.L_26:
        /*00a0*/ 	.word	index@(_Z4addfPfP6float2fii)
        /*00a4*/ 	.word	0x00000000


	//----- nvinfo : EIATTR_REGCOUNT
	.align		4
.L_27:
        /*00a8*/ 	.byte	0x04, 0x2f
        /*00aa*/ 	.short	(.L_29 - .L_28)
	.align		4
.L_28:
        /*00ac*/ 	.word	index@(_Z12makecomplexfP6float2Pfii)
        /*00b0*/ 	.word	0x0000000c


	//----- nvinfo : EIATTR_FRAME_SIZE
	.align		4
.L_29:
        /*00b4*/ 	.byte	0x04, 0x11
        /*00b6*/ 	.short	(.L_31 - .L_30)
	.align		4
.L_30:
        /*00b8*/ 	.word	index@(_Z12makecomplexfP6float2Pfii)
        /*00bc*/ 	.word	0x00000000


	//----- nvinfo : EIATTR_REGCOUNT
	.align		4
.L_31:
        /*00c0*/ 	.byte	0x04, 0x2f
        /*00c2*/ 	.short	(.L_33 - .L_32)
	.align		4
.L_32:
        /*00c4*/ 	.word	index@(_Z12makecomplexRP6float2Pfiii)
        /*00c8*/ 	.word	0x0000000c


	//----- nvinfo : EIATTR_FRAME_SIZE
	.align		4
.L_33:
        /*00cc*/ 	.byte	0x04, 0x11
        /*00ce*/ 	.short	(.L_35 - .L_34)
	.align		4
.L_34:
        /*00d0*/ 	.word	index@(_Z12makecomplexRP6float2Pfiii)
        /*00d4*/ 	.word	0x00000000


	//----- nvinfo : EIATTR_REGCOUNT
	.align		4
.L_35:
        /*00d8*/ 	.byte	0x04, 0x2f
        /*00da*/ 	.short	(.L_37 - .L_36)
	.align		4
.L_36:
        /*00dc*/ 	.word	index@(_Z4mulcP6float2fiii)
        /*00e0*/ 	.word	0x0000000a


	//----- nvinfo : EIATTR_FRAME_SIZE
	.align		4
.L_37:
        /*00e4*/ 	.byte	0x04, 0x11
        /*00e6*/ 	.short	(.L_39 - .L_38)
	.align		4
.L_38:
        /*00e8*/ 	.word	index@(_Z4mulcP6float2fiii)
        /*00ec*/ 	.word	0x00000000


	//----- nvinfo : EIATTR_REGCOUNT
	.align		4
.L_39:
        /*00f0*/ 	.byte	0x04, 0x2f
        /*00f2*/ 	.short	(.L_41 - .L_40)
	.align		4
.L_40:
        /*00f4*/ 	.word	index@(_Z4mulrPffii)
        /*00f8*/ 	.word	0x0000000a


	//----- nvinfo : EIATTR_FRAME_SIZE
	.align		4
.L_41:
        /*00fc*/ 	.byte	0x04, 0x11
        /*00fe*/ 	.short	(.L_43 - .L_42)
	.align		4
.L_42:
        /*0100*/ 	.word	index@(_Z4mulrPffii)
        /*0104*/ 	.word	0x00000000


	//----- nvinfo : EIATTR_REGCOUNT
	.align		4
.L_43:
        /*0108*/ 	.byte	0x04, 0x2f
        /*010a*/ 	.short	(.L_45 - .L_44)
	.align		4
.L_44:
        /*010c*/ 	.word	index@(_Z9takethetaPfi)
        /*0110*/ 	.word	0x00000010


	//----- nvinfo : EIATTR_FRAME_SIZE
	.align		4
.L_45:
        /*0114*/ 	.byte	0x04, 0x11
        /*0116*/ 	.short	(.L_47 - .L_46)
	.align		4
.L_46:
        /*0118*/ 	.word	index@($__internal_8_$__cuda_sm3x_div_rn_noftz_f32_slowpath)
        /*011c*/ 	.word	0x00000000


	//----- nvinfo : EIATTR_FRAME_SIZE
	.align		4
.L_47:
        /*0120*/ 	.byte	0x04, 0x11
        /*0122*/ 	.short	(.L_49 - .L_48)
	.align		4
.L_48:
        /*0124*/ 	.word	index@(_Z9takethetaPfi)
        /*0128*/ 	.word	0x00000000


	//----- nvinfo : EIATTR_REGCOUNT
	.align		4
.L_49:
        /*012c*/ 	.byte	0x04, 0x2f
        /*012e*/ 	.short	(.L_51 - .L_50)
	.align		4
.L_50:
        /*0130*/ 	.word	index@(_Z5prox1PfS_fiii)
        /*0134*/ 	.word	0x00000011


	//----- nvinfo : EIATTR_FRAME_SIZE
	.align		4
.L_51:
        /*0138*/ 	.byte	0x04, 0x11
        /*013a*/ 	.short	(.L_53 - .L_52)
	.align		4
.L_52:
        /*013c*/ 	.word	index@($__internal_7_$__cuda_sm3x_div_rn_noftz_f32_slowpath)
        /*0140*/ 	.word	0x00000000


	//----- nvinfo : EIATTR_FRAME_SIZE
	.align		4
.L_53:
        /*0144*/ 	.byte	0x04, 0x11
        /*0146*/ 	.short	(.L_55 - .L_54)
	.align		4
.L_54:
        /*0148*/ 	.word	index@(_Z5prox1PfS_fiii)
        /*014c*/ 	.word	0x00000000


	//----- nvinfo : EIATTR_REGCOUNT
	.align		4
.L_55:
        /*0150*/ 	.byte	0x04, 0x2f
        /*0152*/ 	.short	(.L_57 - .L_56)
	.align		4
.L_56:
        /*0154*/ 	.word	index@(_Z5prox2P6float3fii)
        /*0158*/ 	.word	0x00000013


	//----- nvinfo : EIATTR_FRAME_SIZE
	.align		4
.L_57:
        /*015c*/ 	.byte	0x04, 0x11
        /*015e*/ 	.short	(.L_59 - .L_58)
	.align		4
.L_58:
        /*0160*/ 	.word	index@($__internal_6_$__cuda_sm3x_div_rn_noftz_f32_slowpath)
        /*0164*/ 	.word	0x00000000


	//----- nvinfo : EIATTR_FRAME_SIZE
	.align		4
.L_59:
        /*0168*/ 	.byte	0x04, 0x11
        /*016a*/ 	.short	(.L_61 - .L_60)
	.align		4
.L_60:
        /*016c*/ 	.word	index@($__internal_5_$__cuda_sm20_sqrt_rn_f32_slowpath)
        /*0170*/ 	.word	0x00000000


	//----- nvinfo : EIATTR_FRAME_SIZE
	.align		4
.L_61:
        /*0174*/ 	.byte	0x04, 0x11
        /*0176*/ 	.short	(.L_63 - .L_62)
	.align		4
.L_62:
        /*0178*/ 	.word	index@($__internal_4_$__cuda_sm20_rcp_rn_f32_slowpath)
        /*017c*/ 	.word	0x00000000


	//----- nvinfo : EIATTR_FRAME_SIZE
	.align		4
.L_63:
        /*0180*/ 	.byte	0x04, 0x11
        /*0182*/ 	.short	(.L_65 - .L_64)
	.align		4
.L_64:
        /*0184*/ 	.word	index@(_Z5prox2P6float3fii)
        /*0188*/ 	.word	0x00000000


	//----- nvinfo : EIATTR_REGCOUNT
	.align		4
.L_65:
        /*018c*/ 	.byte	0x04, 0x2f
        /*018e*/ 	.short	(.L_67 - .L_66)
	.align		4
.L_66:
        /*0190*/ 	.word	index@(_Z12updateft_kerPfS_S_ii)
        /*0194*/ 	.word	0x0000000c


	//----- nvinfo : EIATTR_FRAME_SIZE
	.align		4
.L_67:
        /*0198*/ 	.byte	0x04, 0x11
        /*019a*/ 	.short	(.L_69 - .L_68)
	.align		4
.L_68:
        /*019c*/ 	.word	index@(_Z12updateft_kerPfS_S_ii)
        /*01a0*/ 	.word	0x00000000


	//----- nvinfo : EIATTR_REGCOUNT
	.align		4
.L_69:
        /*01a4*/ 	.byte	0x04, 0x2f
        /*01a6*/ 	.short	(.L_71 - .L_70)
	.align		4
.L_70:
        /*01a8*/ 	.word	index@(_Z5radonP6float2S0_Pfiii)
        /*01ac*/ 	.word	0x00000020


	//----- nvinfo : EIATTR_FRAME_SIZE
	.align		4
.L_71:
        /*01b0*/ 	.byte	0x04, 0x11
        /*01b2*/ 	.short	(.L_73 - .L_72)
	.align		4
.L_72:
        /*01b4*/ 	.word	index@($__internal_3_$__cuda_sm3x_div_rn_noftz_f32_slowpath)
        /*01b8*/ 	.word	0x00000000


	//----- nvinfo : EIATTR_FRAME_SIZE
	.align		4
.L_73:
        /*01bc*/ 	.byte	0x04, 0x11
        /*01be*/ 	.short	(.L_75 - .L_74)
	.align		4
.L_74:
        /*01c0*/ 	.word	index@($__internal_2_$__cuda_sm20_sqrt_rn_f32_slowpath)
        /*01c4*/ 	.word	0x00000000


	//----- nvinfo : EIATTR_FRAME_SIZE
	.align		4
.L_75:
        /*01c8*/ 	.byte	0x04, 0x11
        /*01ca*/ 	.short	(.L_77 - .L_76)
	.align		4
.L_76:
        /*01cc*/ 	.word	index@(_Z5radonP6float2S0_Pfiii)
        /*01d0*/ 	.word	0x00000000


	//----- nvinfo : EIATTR_REGCOUNT
	.align		4
.L_77:
        /*01d4*/ 	.byte	0x04, 0x2f
        /*01d6*/ 	.short	(.L_79 - .L_78)
	.align		4
.L_78:
        /*01d8*/ 	.word	index@(_Z8radonadjP6float2S0_Pfiii)
        /*01dc*/ 	.word	0x00000020


	//----- nvinfo : EIATTR_FRAME_SIZE
	.align		4
.L_79:
        /*01e0*/ 	.byte	0x04, 0x11
        /*01e2*/ 	.short	(.L_81 - .L_80)
	.align		4
.L_80:
        /*01e4*/ 	.word	index@($__internal_1_$__cuda_sm3x_div_rn_noftz_f32_slowpath)
        /*01e8*/ 	.word	0x00000000


	//----- nvinfo : EIATTR_FRAME_SIZE
	.align		4
.L_81:
        /*01ec*/ 	.byte	0x04, 0x11
        /*01ee*/ 	.short	(.L_83 - .L_82)
	.align		4
.L_82:
        /*01f0*/ 	.word	index@($__internal_0_$__cuda_sm20_sqrt_rn_f32_slowpath)
        /*01f4*/ 	.word	0x00000000


	//----- nvinfo : EIATTR_FRAME_SIZE
	.align		4
.L_83:
        /*01f8*/ 	.byte	0x04, 0x11
        /*01fa*/ 	.short	(.L_85 - .L_84)
	.align		4
.L_84:
        /*01fc*/ 	.word	index@(_Z8radonadjP6float2S0_Pfiii)
        /*0200*/ 	.word	0x00000000


	//----- nvinfo : EIATTR_MIN_STACK_SIZE
	.align		4
.L_85:
        /*0204*/ 	.byte	0x04, 0x12
        /*0206*/ 	.short	(.L_87 - .L_86)
	.align		4
.L_86:
        /*0208*/ 	.word	index@(_Z8radonadjP6float2S0_Pfiii)
        /*020c*/ 	.word	0x00000000


	//----- nvinfo : EIATTR_MIN_STACK_SIZE
	.align		4
.L_87:
        /*0210*/ 	.byte	0x04, 0x12
        /*0212*/ 	.short	(.L_89 - .L_88)
	.align		4
.L_88:
        /*0214*/ 	.word	index@(_Z5radonP6float2S0_Pfiii)
        /*0218*/ 	.word	0x00000000


	//----- nvinfo : EIATTR_MIN_STACK_SIZE
	.align		4
.L_89:
        /*021c*/ 	.byte	0x04, 0x12
        /*021e*/ 	.short	(.L_91 - .L_90)
	.align		4
.L_90:
        /*0220*/ 	.word	index@(_Z12updateft_kerPfS_S_ii)
        /*0224*/ 	.word	0x00000000


	//----- nvinfo : EIATTR_MIN_STACK_SIZE
	.align		4
.L_91:
        /*0228*/ 	.byte	0x04, 0x12
        /*022a*/ 	.short	(.L_93 - .L_92)
	.align		4
.L_92:
        /*022c*/ 	.word	index@(_Z5prox2P6float3fii)
        /*0230*/ 	.word	0x00000000


	//----- nvinfo : EIATTR_MIN_STACK_SIZE
	.align		4
.L_93:
        /*0234*/ 	.byte	0x04, 0x12
        /*0236*/ 	.short	(.L_95 - .L_94)
	.align		4
.L_94:
        /*0238*/ 	.word	index@(_Z5prox1PfS_fiii)
        /*023c*/ 	.word	0x00000000


	//----- nvinfo : EIATTR_MIN_STACK_SIZE
	.align		4
.L_95:
        /*0240*/ 	.byte	0x04, 0x12
        /*0242*/ 	.short	(.L_97 - .L_96)
	.align		4
.L_96:
        /*0244*/ 	.word	index@(_Z9takethetaPfi)
        /*0248*/ 	.word	0x00000000


	//----- nvinfo : EIATTR_MIN_STACK_SIZE
	.align		4
.L_97:
        /*024c*/ 	.byte	0x04, 0x12
        /*024e*/ 	.short	(.L_99 - .L_98)
	.align		4
.L_98:
        /*0250*/ 	.word	index@(_Z4mulrPffii)
        /*0254*/ 	.word	0x00000000


	//----- nvinfo : EIATTR_MIN_STACK_SIZE
	.align		4
.L_99:
        /*0258*/ 	.byte	0x04, 0x12
        /*025a*/ 	.short	(.L_101 - .L_100)
	.align		4
.L_100:
        /*025c*/ 	.word	index@(_Z4mulcP6float2fiii)
        /*0260*/ 	.word	0x00000000


	//----- nvinfo : EIATTR_MIN_STACK_SIZE
	.align		4
.L_101:
        /*0264*/ 	.byte	0x04, 0x12
        /*0266*/ 	.short	(.L_103 - .L_102)
	.align		4
.L_102:
        /*0268*/ 	.word	index@(_Z12makecomplexRP6float2Pfiii)
        /*026c*/ 	.word	0x00000000


	//----- nvinfo : EIATTR_MIN_STACK_SIZE
	.align		4
.L_103:
        /*0270*/ 	.byte	0x04, 0x12
        /*0272*/ 	.short	(.L_105 - .L_104)
	.align		4
.L_104:
        /*0274*/ 	.word	index@(_Z12makecomplexfP6float2Pfii)
        /*0278*/ 	.word	0x00000000


	//----- nvinfo : EIATTR_MIN_STACK_SIZE
	.align		4
.L_105:
        /*027c*/ 	.byte	0x04, 0x12
        /*027e*/ 	.short	(.L_107 - .L_106)
	.align		4
.L_106:
        /*0280*/ 	.word	index@(_Z4addfPfP6float2fii)
        /*0284*/ 	.word	0x00000000


	//----- nvinfo : EIATTR_MIN_STACK_SIZE
	.align		4
.L_107:
        /*0288*/ 	.byte	0x04, 0x12
        /*028a*/ 	.short	(.L_109 - .L_108)
	.align		4
.L_108:
        /*028c*/ 	.word	index@(_Z4addgPfP6float2fiii)
        /*0290*/ 	.word	0x00000000


	//----- nvinfo : EIATTR_MIN_STACK_SIZE
	.align		4
.L_109:
        /*0294*/ 	.byte	0x04, 0x12
        /*0296*/ 	.short	(.L_111 - .L_110)
	.align		4
.L_110:
        /*0298*/ 	.word	index@(_Z4addsP6float2S0_iiiii)
        /*029c*/ 	.word	0x00000000


	//----- nvinfo : EIATTR_MIN_STACK_SIZE
	.align		4
.L_111:
        /*02a0*/ 	.byte	0x04, 0x12
        /*02a2*/ 	.short	(.L_113 - .L_112)
	.align		4
.L_112:
        /*02a4*/ 	.word	index@(_Z5copysP6float2S0_iiiii)
        /*02a8*/ 	.word	0x00000000


	//----- nvinfo : EIATTR_MIN_STACK_SIZE
	.align		4
.L_113:
        /*02ac*/ 	.byte	0x04, 0x12
        /*02ae*/ 	.short	(.L_115 - .L_114)
	.align		4
.L_114:
        /*02b0*/ 	.word	index@(_Z3divPfS_P6float3fii)
        /*02b4*/ 	.word	0x00000000


	//----- nvinfo : EIATTR_MIN_STACK_SIZE
	.align		4
.L_115:
        /*02b8*/ 	.byte	0x04, 0x12
        /*02ba*/ 	.short	(.L_117 - .L_116)
	.align		4
.L_116:
        /*02bc*/ 	.word	index@(_Z4gradP6float3Pffii)
        /*02c0*/ 	.word	0x00000000


	//----- nvinfo : EIATTR_MIN_STACK_SIZE
	.align		4
.L_117:
        /*02c4*/ 	.byte	0x04, 0x12
        /*02c6*/ 	.short	(.L_119 - .L_118)
	.align		4
.L_118:
        /*02c8*/ 	.word	index@(_Z7extendfPfS_iiii)
        /*02cc*/ 	.word	0x00000000
.L_119:


//--------------------- .nv.compat                --------------------------
	.section	.nv.compat,"",@"SHT_CUDA_COMPAT_INFO"
	.align	4
        /*0000*/ 	.byte	0x02, 0x09, 0x00, 0x00, 0x02, 0x02, 0x01, 0x00, 0x02, 0x05, 0x05, 0x00, 0x03, 0x07, 0x01, 0x01
        /*0010*/ 	.byte	0x02, 0x03, 0x00, 0x00, 0x02, 0x06, 0x01, 0x00, 0x04, 0x0b, 0x08, 0x00, 0x01, 0x00, 0x00, 0x00
        /*0020*/ 	.byte	0x00, 0x00, 0x00, 0x00


//--------------------- .nv.info._Z8radonadjP6float2S0_Pfiii --------------------------
	.section	.nv.info._Z8radonadjP6float2S0_Pfiii,"",@"SHT_CUDA_INFO"
	.sectionflags	@""
	.align	4


	//----- nvinfo : EIATTR_CUDA_API_VERSION
	.align		4
        /*0000*/ 	.byte	0x04, 0x37
        /*0002*/ 	.short	(.L_121 - .L_120)
.L_120:
        /*0004*/ 	.word	0x00000082


	//----- nvinfo : EIATTR_KPARAM_INFO
	.align		4
.L_121:
        /*0008*/ 	.byte	0x04, 0x17
        /*000a*/ 	.short	(.L_123 - .L_122)
.L_122:
        /*000c*/ 	.word	0x00000000
        /*0010*/ 	.short	0x0005
        /*0012*/ 	.short	0x0020
        /*0014*/ 	.byte	0x00, 0xf0, 0x11, 0x00


	//----- nvinfo : EIATTR_KPARAM_INFO
	.align		4
.L_123:
        /*0018*/ 	.byte	0x04, 0x17
        /*001a*/ 	.short	(.L_125 - .L_124)
.L_124:
        /*001c*/ 	.word	0x00000000
        /*0020*/ 	.short	0x0004
        /*0022*/ 	.short	0x001c
        /*0024*/ 	.byte	0x00, 0xf0, 0x11, 0x00


	//----- nvinfo : EIATTR_KPARAM_INFO
	.align		4
.L_125:
        /*0028*/ 	.byte	0x04, 0x17
        /*002a*/ 	.short	(.L_127 - .L_126)
.L_126:
        /*002c*/ 	.word	0x00000000
        /*0030*/ 	.short	0x0003
        /*0032*/ 	.short	0x0018
        /*0034*/ 	.byte	0x00, 0xf0, 0x11, 0x00


	//----- nvinfo : EIATTR_KPARAM_INFO
	.align		4
.L_127:
        /*0038*/ 	.byte	0x04, 0x17
        /*003a*/ 	.short	(.L_129 - .L_128)
.L_128:
        /*003c*/ 	.word	0x00000000
        /*0040*/ 	.short	0x0002
        /*0042*/ 	.short	0x0010
        /*0044*/ 	.byte	0x00, 0xf5, 0x21, 0x00


	//----- nvinfo : EIATTR_KPARAM_INFO
	.align		4
.L_129:
        /*0048*/ 	.byte	0x04, 0x17
        /*004a*/ 	.short	(.L_131 - .L_130)
.L_130:
        /*004c*/ 	.word	0x00000000
        /*0050*/ 	.short	0x0001
        /*0052*/ 	.short	0x0008
        /*0054*/ 	.byte	0x00, 0xf5, 0x21, 0x00


	//----- nvinfo : EIATTR_KPARAM_INFO
	.align		4
.L_131:
        /*0058*/ 	.byte	0x04, 0x17
        /*005a*/ 	.short	(.L_133 - .L_132)
.L_132:
        /*005c*/ 	.word	0x00000000
        /*0060*/ 	.short	0x0000
        /*0062*/ 	.short	0x0000
        /*0064*/ 	.byte	0x00, 0xf5, 0x21, 0x00


	//----- nvinfo : EIATTR_SPARSE_MMA_MASK
	.align		4
.L_133:
        /*0068*/ 	.byte	0x03, 0x50
        /*006a*/ 	.short	0x0000


	//----- nvinfo : EIATTR_MAXREG_COUNT
	.align		4
        /*006c*/ 	.byte	0x03, 0x1b
        /*006e*/ 	.short	0x00ff


	//----- nvinfo : EIATTR_MERCURY_ISA_VERSION
	.align		4
        /*0070*/ 	.byte	0x03, 0x5f
        /*0072*/ 	.short	0x0101


	//----- nvinfo : EIATTR_VRC_CTA_INIT_COUNT
	.align		4
        /*0074*/ 	.byte	0x02, 0x4a
	.zero		1
	.zero		1


	//----- nvinfo : EIATTR_EXIT_INSTR_OFFSETS
	.align		4
        /*0078*/ 	.byte	0x04, 0x1c
        /*007a*/ 	.short	(.L_135 - .L_134)


	//   ....[0]....
.L_134:
        /*007c*/ 	.word	0x00000120


	//   ....[1]....
        /*0080*/ 	.word	0x00001300


	//----- nvinfo : EIATTR_CRS_STACK_SIZE
	.align		4
.L_135:
        /*0084*/ 	.byte	0x04, 0x1e
        /*0086*/ 	.short	(.L_137 - .L_136)
.L_136:
        /*0088*/ 	.word	0x00000000


	//----- nvinfo : EIATTR_CBANK_PARAM_SIZE
	.align		4
.L_137:
        /*008c*/ 	.byte	0x03, 0x19
        /*008e*/ 	.short	0x0024


	//----- nvinfo : EIATTR_PARAM_CBANK
	.align		4
        /*0090*/ 	.byte	0x04, 0x0a
        /*0092*/ 	.short	(.L_139 - .L_138)
	.align		4
.L_138:
        /*0094*/ 	.word	index@(.nv.constant0._Z8radonadjP6float2S0_Pfiii)
        /*0098*/ 	.short	0x0380
        /*009a*/ 	.short	0x0024


	//----- nvinfo : EIATTR_SW_WAR
	.align		4
.L_139:
        /*009c*/ 	.byte	0x04, 0x36
        /*009e*/ 	.short	(.L_141 - .L_140)
.L_140:
        /*00a0*/ 	.word	0x00000008
.L_141:


//--------------------- .nv.info._Z5radonP6float2S0_Pfiii --------------------------
	.section	.nv.info._Z5radonP6float2S0_Pfiii,"",@"SHT_CUDA_INFO"
	.sectionflags	@""
	.align	4


	//----- nvinfo : EIATTR_CUDA_API_VERSION
	.align		4
        /*0000*/ 	.byte	0x04, 0x37
        /*0002*/ 	.short	(.L_143 - .L_142)
.L_142:
        /*0004*/ 	.word	0x00000082


	//----- nvinfo : EIATTR_KPARAM_INFO
	.align		4
.L_143:
        /*0008*/ 	.byte	0x04, 0x17
        /*000a*/ 	.short	(.L_145 - .L_144)
.L_144:
        /*000c*/ 	.word	0x00000000
        /*0010*/ 	.short	0x0005
        /*0012*/ 	.short	0x0020
        /*0014*/ 	.byte	0x00, 0xf0, 0x11, 0x00


	//----- nvinfo : EIATTR_KPARAM_INFO
	.align		4
.L_145:
        /*0018*/ 	.byte	0x04, 0x17
        /*001a*/ 	.short	(.L_147 - .L_146)
.L_146:
        /*001c*/ 	.word	0x00000000
        /*0020*/ 	.short	0x0004
        /*0022*/ 	.short	0x001c
        /*0024*/ 	.byte	0x00, 0xf0, 0x11, 0x00


	//----- nvinfo : EIATTR_KPARAM_INFO
	.align		4
.L_147:
        /*0028*/ 	.byte	0x04, 0x17
        /*002a*/ 	.short	(.L_149 - .L_148)
.L_148:
        /*002c*/ 	.word	0x00000000
        /*0030*/ 	.short	0x0003
        /*0032*/ 	.short	0x0018
        /*0034*/ 	.byte	0x00, 0xf0, 0x11, 0x00


	//----- nvinfo : EIATTR_KPARAM_INFO
	.align		4
.L_149:
        /*0038*/ 	.byte	0x04, 0x17
        /*003a*/ 	.short	(.L_151 - .L_150)
.L_150:
        /*003c*/ 	.word	0x00000000
        /*0040*/ 	.short	0x0002
        /*0042*/ 	.short	0x0010
        /*0044*/ 	.byte	0x00, 0xf5, 0x21, 0x00


	//----- nvinfo : EIATTR_KPARAM_INFO
	.align		4
.L_151:
        /*0048*/ 	.byte	0x04, 0x17
        /*004a*/ 	.short	(.L_153 - .L_152)
.L_152:
        /*004c*/ 	.word	0x00000000
        /*0050*/ 	.short	0x0001
        /*0052*/ 	.short	0x0008
        /*0054*/ 	.byte	0x00, 0xf5, 0x21, 0x00


	//----- nvinfo : EIATTR_KPARAM_INFO
	.align		4
.L_153:
        /*0058*/ 	.byte	0x04, 0x17
        /*005a*/ 	.short	(.L_155 - .L_154)
.L_154:
        /*005c*/ 	.word	0x00000000
        /*0060*/ 	.short	0x0000
        /*0062*/ 	.short	0x0000
        /*0064*/ 	.byte	0x00, 0xf5, 0x21, 0x00


	//----- nvinfo : EIATTR_SPARSE_MMA_MASK
	.align		4
.L_155:
        /*0068*/ 	.byte	0x03, 0x50
        /*006a*/ 	.short	0x0000


	//----- nvinfo : EIATTR_MAXREG_COUNT
	.align		4
        /*006c*/ 	.byte	0x03, 0x1b
        /*006e*/ 	.short	0x00ff


	//----- nvinfo : EIATTR_MERCURY_ISA_VERSION
	.align		4
        /*0070*/ 	.byte	0x03, 0x5f
        /*0072*/ 	.short	0x0101


	//----- nvinfo : EIATTR_VRC_CTA_INIT_COUNT
	.align		4
        /*0074*/ 	.byte	0x02, 0x4a
	.zero		1
	.zero		1


	//----- nvinfo : EIATTR_EXIT_INSTR_OFFSETS
	.align		4
        /*0078*/ 	.byte	0x04, 0x1c
        /*007a*/ 	.short	(.L_157 - .L_156)


	//   ....[0]....
.L_156:
        /*007c*/ 	.word	0x00000120


	//   ....[1]....
        /*0080*/ 	.word	0x00000ff0


	//----- nvinfo : EIATTR_CRS_STACK_SIZE
	.align		4
.L_157:
        /*0084*/ 	.byte	0x04, 0x1e
        /*0086*/ 	.short	(.L_159 - .L_158)
.L_158:
        /*0088*/ 	.word	0x00000000


	//----- nvinfo : EIATTR_CBANK_PARAM_SIZE
	.align		4
.L_159:
        /*008c*/ 	.byte	0x03, 0x19
        /*008e*/ 	.short	0x0024


	//----- nvinfo : EIATTR_PARAM_CBANK
	.align		4
        /*0090*/ 	.byte	0x04, 0x0a
        /*0092*/ 	.short	(.L_161 - .L_160)
	.align		4
.L_160:
        /*0094*/ 	.word	index@(.nv.constant0._Z5radonP6float2S0_Pfiii)
        /*0098*/ 	.short	0x0380
        /*009a*/ 	.short	0x0024


	//----- nvinfo : EIATTR_SW_WAR
	.align		4
.L_161:
        /*009c*/ 	.byte	0x04, 0x36
        /*009e*/ 	.short	(.L_163 - .L_162)
.L_162:
        /*00a0*/ 	.word	0x00000008
.L_163:


//--------------------- .nv.info._Z12updateft_kerPfS_S_ii --------------------------
	.section	.nv.info._Z12updateft_kerPfS_S_ii,"",@"SHT_CUDA_INFO"
	.sectionflags	@""
	.align	4


	//----- nvinfo : EIATTR_CUDA_API_VERSION
	.align		4
        /*0000*/ 	.byte	0x04, 0x37
        /*0002*/ 	.short	(.L_165 - .L_164)
.L_164:
        /*0004*/ 	.word	0x00000082


	//----- nvinfo : EIATTR_KPARAM_INFO
	.align		4
.L_165:
        /*0008*/ 	.byte	0x04, 0x17
        /*000a*/ 	.short	(.L_167 - .L_166)
.L_166:
        /*000c*/ 	.word	0x00000000
        /*0010*/ 	.short	0x0004
        /*0012*/ 	.short	0x001c
        /*0014*/ 	.byte	0x00, 0xf0, 0x11, 0x00


	//----- nvinfo : EIATTR_KPARAM_INFO
	.align		4
.L_167:
        /*0018*/ 	.byte	0x04, 0x17
        /*001a*/ 	.short	(.L_169 - .L_168)
.L_168:
        /*001c*/ 	.word	0x00000000
        /*0020*/ 	.short	0x0003
        /*0022*/ 	.short	0x0018
        /*0024*/ 	.byte	0x00, 0xf0, 0x11, 0x00


	//----- nvinfo : EIATTR_KPARAM_INFO
	.align		4
.L_169:
        /*0028*/ 	.byte	0x04, 0x17
        /*002a*/ 	.short	(.L_171 - .L_170)
.L_170:
        /*002c*/ 	.word	0x00000000
        /*0030*/ 	.short	0x0002
        /*0032*/ 	.short	0x0010
        /*0034*/ 	.byte	0x00, 0xf5, 0x21, 0x00


	//----- nvinfo : EIATTR_KPARAM_INFO
	.align		4
.L_171:
        /*0038*/ 	.byte	0x04, 0x17
        /*003a*/ 	.short	(.L_173 - .L_172)
.L_172:
        /*003c*/ 	.word	0x00000000
        /*0040*/ 	.short	0x0001
        /*0042*/ 	.short	0x0008
        /*0044*/ 	.byte	0x00, 0xf5, 0x21, 0x00


	//----- nvinfo : EIATTR_KPARAM_INFO
	.align		4
.L_173:
        /*0048*/ 	.byte	0x04, 0x17
        /*004a*/ 	.short	(.L_175 - .L_174)
.L_174:
        /*004c*/ 	.word	0x00000000
        /*0050*/ 	.short	0x0000
        /*0052*/ 	.short	0x0000
        /*0054*/ 	.byte	0x00, 0xf5, 0x21, 0x00


	//----- nvinfo : EIATTR_SPARSE_MMA_MASK
	.align		4
.L_175:
        /*0058*/ 	.byte	0x03, 0x50
        /*005a*/ 	.short	0x0000


	//----- nvinfo : EIATTR_MAXREG_COUNT
	.align		4
        /*005c*/ 	.byte	0x03, 0x1b
        /*005e*/ 	.short	0x00ff


	//----- nvinfo : EIATTR_MERCURY_ISA_VERSION
	.align		4
        /*0060*/ 	.byte	0x03, 0x5f
        /*0062*/ 	.short	0x0101


	//----- nvinfo : EIATTR_VRC_CTA_INIT_COUNT
	.align		4
        /*0064*/ 	.byte	0x02, 0x4a
	.zero		1
	.zero		1


	//----- nvinfo : EIATTR_EXIT_INSTR_OFFSETS
	.align		4
        /*0068*/ 	.byte	0x04, 0x1c
        /*006a*/ 	.short	(.L_177 - .L_176)


	//   ....[0]....
.L_176:
        /*006c*/ 	.word	0x00000110


	//   ....[1]....
        /*0070*/ 	.word	0x00000200


	//----- nvinfo : EIATTR_CBANK_PARAM_SIZE
	.align		4
.L_177:
        /*0074*/ 	.byte	0x03, 0x19
        /*0076*/ 	.short	0x0020


	//----- nvinfo : EIATTR_PARAM_CBANK
	.align		4
        /*0078*/ 	.byte	0x04, 0x0a
        /*007a*/ 	.short	(.L_179 - .L_178)
	.align		4
.L_178:
        /*007c*/ 	.word	index@(.nv.constant0._Z12updateft_kerPfS_S_ii)
        /*0080*/ 	.short	0x0380
        /*0082*/ 	.short	0x0020


	//----- nvinfo : EIATTR_SW_WAR
	.align		4
.L_179:
        /*0084*/ 	.byte	0x04, 0x36
        /*0086*/ 	.short	(.L_181 - .L_180)
.L_180:
        /*0088*/ 	.word	0x00000008
.L_181:


//--------------------- .nv.info._Z5prox2P6float3fii --------------------------
	.section	.nv.info._Z5prox2P6float3fii,"",@"SHT_CUDA_INFO"
	.sectionflags	@""
	.align	4


	//----- nvinfo : EIATTR_CUDA_API_VERSION
	.align		4
        /*0000*/ 	.byte	0x04, 0x37
        /*0002*/ 	.short	(.L_183 - .L_182)
.L_182:
        /*0004*/ 	.word	0x00000082


	//----- nvinfo : EIATTR_KPARAM_INFO
	.align		4
.L_183:
        /*0008*/ 	.byte	0x04, 0x17
        /*000a*/ 	.short	(.L_185 - .L_184)
.L_184:
        /*000c*/ 	.word	0x00000000
        /*0010*/ 	.short	0x0003
        /*0012*/ 	.short	0x0010
        /*0014*/ 	.byte	0x00, 0xf0, 0x11, 0x00


	//----- nvinfo : EIATTR_KPARAM_INFO
	.align		4
.L_185:
        /*0018*/ 	.byte	0x04, 0x17
        /*001a*/ 	.short	(.L_187 - .L_186)
.L_186:
        /*001c*/ 	.word	0x00000000
        /*0020*/ 	.short	0x0002
        /*0022*/ 	.short	0x000c
        /*0024*/ 	.byte	0x00, 0xf0, 0x11, 0x00


	//----- nvinfo : EIATTR_KPARAM_INFO
	.align		4
.L_187:
        /*0028*/ 	.byte	0x04, 0x17
        /*002a*/ 	.short	(.L_189 - .L_188)
.L_188:
        /*002c*/ 	.word	0x00000000
        /*0030*/ 	.short	0x0001
        /*0032*/ 	.short	0x0008
        /*0034*/ 	.byte	0x00, 0xf0, 0x11, 0x00


	//----- nvinfo : EIATTR_KPARAM_INFO
	.align		4
.L_189:
        /*0038*/ 	.byte	0x04, 0x17
        /*003a*/ 	.short	(.L_191 - .L_190)
.L_190:
        /*003c*/ 	.word	0x00000000
        /*0040*/ 	.short	0x0000
        /*0042*/ 	.short	0x0000
        /*0044*/ 	.byte	0x00, 0xf5, 0x21, 0x00


	//----- nvinfo : EIATTR_SPARSE_MMA_MASK
	.align		4
.L_191:
        /*0048*/ 	.byte	0x03, 0x50
        /*004a*/ 	.short	0x0000


	//----- nvinfo : EIATTR_MAXREG_COUNT
	.align		4
        /*004c*/ 	.byte	0x03, 0x1b
        /*004e*/ 	.short	0x00ff


	//----- nvinfo : EIATTR_MERCURY_ISA_VERSION
	.align		4
        /*0050*/ 	.byte	0x03, 0x5f
        /*0052*/ 	.short	0x0101


	//----- nvinfo : EIATTR_VRC_CTA_INIT_COUNT
	.align		4
        /*0054*/ 	.byte	0x02, 0x4a
	.zero		1
	.zero		1


	//----- nvinfo : EIATTR_EXIT_INSTR_OFFSETS
	.align		4
        /*0058*/ 	.byte	0x04, 0x1c
        /*005a*/ 	.short	(.L_193 - .L_192)


	//   ....[0]....
.L_192:
        /*005c*/ 	.word	0x00000120


	//   ....[1]....
        /*0060*/ 	.word	0x00000640


	//----- nvinfo : EIATTR_CRS_STACK_SIZE
	.align		4
.L_193:
        /*0064*/ 	.byte	0x04, 0x1e
        /*0066*/ 	.short	(.L_195 - .L_194)
.L_194:
        /*0068*/ 	.word	0x00000000


	//----- nvinfo : EIATTR_CBANK_PARAM_SIZE
	.align		4
.L_195:
        /*006c*/ 	.byte	0x03, 0x19
        /*006e*/ 	.short	0x0014


	//----- nvinfo : EIATTR_PARAM_CBANK
	.align		4
        /*0070*/ 	.byte	0x04, 0x0a
        /*0072*/ 	.short	(.L_197 - .L_196)
	.align		4
.L_196:
        /*0074*/ 	.word	index@(.nv.constant0._Z5prox2P6float3fii)
        /*0078*/ 	.short	0x0380
        /*007a*/ 	.short	0x0014


	//----- nvinfo : EIATTR_SW_WAR
	.align		4
.L_197:
        /*007c*/ 	.byte	0x04, 0x36
        /*007e*/ 	.short	(.L_199 - .L_198)
.L_198:
        /*0080*/ 	.word	0x00000008
.L_199:


//--------------------- .nv.info._Z5prox1PfS_fiii --------------------------
	.section	.nv.info._Z5prox1PfS_fiii,"",@"SHT_CUDA_INFO"
	.sectionflags	@""
	.align	4


	//----- nvinfo : EIATTR_CUDA_API_VERSION
	.align		4
        /*0000*/ 	.byte	0x04, 0x37
        /*0002*/ 	.short	(.L_201 - .L_200)
.L_200:
        /*0004*/ 	.word	0x00000082


	//----- nvinfo : EIATTR_KPARAM_INFO
	.align		4
.L_201:
        /*0008*/ 	.byte	0x04, 0x17
        /*000a*/ 	.short	(.L_203 - .L_202)
.L_202:
        /*000c*/ 	.word	0x00000000
        /*0010*/ 	.short	0x0005
        /*0012*/ 	.short	0x001c
        /*0014*/ 	.byte	0x00, 0xf0, 0x11, 0x00


	//----- nvinfo : EIATTR_KPARAM_INFO
	.align		4
.L_203:
        /*0018*/ 	.byte	0x04, 0x17
        /*001a*/ 	.short	(.L_205 - .L_204)
.L_204:
        /*001c*/ 	.word	0x00000000
        /*0020*/ 	.short	0x0004
        /*0022*/ 	.short	0x0018
        /*0024*/ 	.byte	0x00, 0xf0, 0x11, 0x00


	//----- nvinfo : EIATTR_KPARAM_INFO
	.align		4
.L_205:
        /*0028*/ 	.byte	0x04, 0x17
        /*002a*/ 	.short	(.L_207 - .L_206)
.L_206:
        /*002c*/ 	.word	0x00000000
        /*0030*/ 	.short	0x0003
        /*0032*/ 	.short	0x0014
        /*0034*/ 	.byte	0x00, 0xf0, 0x11, 0x00


	//----- nvinfo : EIATTR_KPARAM_INFO
	.align		4
.L_207:
        /*0038*/ 	.byte	0x04, 0x17
        /*003a*/ 	.short	(.L_209 - .L_208)
.L_208:
        /*003c*/ 	.word	0x00000000
        /*0040*/ 	.short	0x0002
        /*0042*/ 	.short	0x0010
        /*0044*/ 	.byte	0x00, 0xf0, 0x11, 0x00


	//----- nvinfo : EIATTR_KPARAM_INFO
	.align		4
.L_209:
        /*0048*/ 	.byte	0x04, 0x17
        /*004a*/ 	.short	(.L_211 - .L_210)
.L_210:
        /*004c*/ 	.word	0x00000000
        /*0050*/ 	.short	0x0001
        /*0052*/ 	.short	0x0008
        /*0054*/ 	.byte	0x00, 0xf5, 0x21, 0x00


	//----- nvinfo : EIATTR_KPARAM_INFO
	.align		4
.L_211:
        /*0058*/ 	.byte	0x04, 0x17
        /*005a*/ 	.short	(.L_213 - .L_212)
.L_212:
        /*005c*/ 	.word	0x00000000
        /*0060*/ 	.short	0x0000
        /*0062*/ 	.short	0x0000
        /*0064*/ 	.byte	0x00, 0xf5, 0x21, 0x00


	//----- nvinfo : EIATTR_SPARSE_MMA_MASK
	.align		4
.L_213:
        /*0068*/ 	.byte	0x03, 0x50
        /*006a*/ 	.short	0x0000


	//----- nvinfo : EIATTR_MAXREG_COUNT
	.align		4
        /*006c*/ 	.byte	0x03, 0x1b
        /*006e*/ 	.short	0x00ff


	//----- nvinfo : EIATTR_MERCURY_ISA_VERSION
	.align		4
        /*0070*/ 	.byte	0x03, 0x5f
        /*0072*/ 	.short	0x0101


	//----- nvinfo : EIATTR_VRC_CTA_INIT_COUNT
	.align		4
        /*0074*/ 	.byte	0x02, 0x4a
	.zero		1
	.zero		1


	//----- nvinfo : EIATTR_EXIT_INSTR_OFFSETS
	.align		4
        /*0078*/ 	.byte	0x04, 0x1c
        /*007a*/ 	.short	(.L_215 - .L_214)


	//   ....[0]....
.L_214:
        /*007c*/ 	.word	0x00000120


	//   ....[1]....
        /*0080*/ 	.word	0x000002d0


	//----- nvinfo : EIATTR_CRS_STACK_SIZE
	.align		4
.L_215:
        /*0084*/ 	.byte	0x04, 0x1e
        /*0086*/ 	.short	(.L_217 - .L_216)
.L_216:
        /*0088*/ 	.word	0x00000000


	//----- nvinfo : EIATTR_CBANK_PARAM_SIZE
	.align		4
.L_217:
        /*008c*/ 	.byte	0x03, 0x19
        /*008e*/ 	.short	0x0020


	//----- nvinfo : EIATTR_PARAM_CBANK
	.align		4
        /*0090*/ 	.byte	0x04, 0x0a
        /*0092*/ 	.short	(.L_219 - .L_218)
	.align		4
.L_218:
        /*0094*/ 	.word	index@(.nv.constant0._Z5prox1PfS_fiii)
        /*0098*/ 	.short	0x0380
        /*009a*/ 	.short	0x0020


	//----- nvinfo : EIATTR_SW_WAR
	.align		4
.L_219:
        /*009c*/ 	.byte	0x04, 0x36
        /*009e*/ 	.short	(.L_221 - .L_220)
.L_220:
        /*00a0*/ 	.word	0x00000008
.L_221:


//--------------------- .nv.info._Z9takethetaPfi  --------------------------
	.section	.nv.info._Z9takethetaPfi,"",@"SHT_CUDA_INFO"
	.sectionflags	@""
	.align	4


	//----- nvinfo : EIATTR_CUDA_API_VERSION
	.align		4
        /*0000*/ 	.byte	0x04, 0x37
        /*0002*/ 	.short	(.L_223 - .L_222)
.L_222:
        /*0004*/ 	.word	0x00000082


	//----- nvinfo : EIATTR_KPARAM_INFO
	.align		4
.L_223:
        /*0008*/ 	.byte	0x04, 0x17
        /*000a*/ 	.short	(.L_225 - .L_224)
.L_224:
        /*000c*/ 	.word	0x00000000
        /*0010*/ 	.short	0x0001
        /*0012*/ 	.short	0x0008
        /*0014*/ 	.byte	0x00, 0xf0, 0x11, 0x00


	//----- nvinfo : EIATTR_KPARAM_INFO
	.align		4
.L_225:
        /*0018*/ 	.byte	0x04, 0x17
        /*001a*/ 	.short	(.L_227 - .L_226)
.L_226:
        /*001c*/ 	.word	0x00000000
        /*0020*/ 	.short	0x0000
        /*0022*/ 	.short	0x0000
        /*0024*/ 	.byte	0x00, 0xf5, 0x21, 0x00


	//----- nvinfo : EIATTR_SPARSE_MMA_MASK
	.align		4
.L_227:
        /*0028*/ 	.byte	0x03, 0x50
        /*002a*/ 	.short	0x0000


	//----- nvinfo : EIATTR_MAXREG_COUNT
	.align		4
        /*002c*/ 	.byte	0x03, 0x1b
        /*002e*/ 	.short	0x00ff


	//----- nvinfo : EIATTR_MERCURY_ISA_VERSION
	.align		4
        /*0030*/ 	.byte	0x03, 0x5f
        /*0032*/ 	.short	0x0101


	//----- nvinfo : EIATTR_VRC_CTA_INIT_COUNT
	.align		4
        /*0034*/ 	.byte	0x02, 0x4a
	.zero		1
	.zero		1


	//----- nvinfo : EIATTR_EXIT_INSTR_OFFSETS
	.align		4
        /*0038*/ 	.byte	0x04, 0x1c
        /*003a*/ 	.short	(.L_229 - .L_228)


	//   ....[0]....
.L_228:
        /*003c*/ 	.word	0x00000070


	//   ....[1]....
        /*0040*/ 	.word	0x00000200


	//----- nvinfo : EIATTR_CRS_STACK_SIZE
	.align		4
.L_229:
        /*0044*/ 	.byte	0x04, 0x1e
        /*0046*/ 	.short	(.L_231 - .L_230)
.L_230:
        /*0048*/ 	.word	0x00000000


	//----- nvinfo : EIATTR_CBANK_PARAM_SIZE
	.align		4
.L_231:
        /*004c*/ 	.byte	0x03, 0x19
        /*004e*/ 	.short	0x000c


	//----- nvinfo : EIATTR_PARAM_CBANK
	.align		4
        /*0050*/ 	.byte	0x04, 0x0a
        /*0052*/ 	.short	(.L_233 - .L_232)
	.align		4
.L_232:
        /*0054*/ 	.word	index@(.nv.constant0._Z9takethetaPfi)
        /*0058*/ 	.short	0x0380
        /*005a*/ 	.short	0x000c


	//----- nvinfo : EIATTR_SW_WAR
	.align		4
.L_233:
        /*005c*/ 	.byte	0x04, 0x36
        /*005e*/ 	.short	(.L_235 - .L_234)
.L_234:
        /*0060*/ 	.word	0x00000008
.L_235:


//--------------------- .nv.info._Z4mulrPffii     --------------------------
	.section	.nv.info._Z4mulrPffii,"",@"SHT_CUDA_INFO"
	.sectionflags	@""
	.align	4


	//----- nvinfo : EIATTR_CUDA_API_VERSION
	.align		4
        /*0000*/ 	.byte	0x04, 0x37
        /*0002*/ 	.short	(.L_237 - .L_236)
.L_236:
        /*0004*/ 	.word	0x00000082


	//----- nvinfo : EIATTR_KPARAM_INFO
	.align		4
.L_237:
        /*0008*/ 	.byte	0x04, 0x17
        /*000a*/ 	.short	(.L_239 - .L_238)
.L_238:
        /*000c*/ 	.word	0x00000000
        /*0010*/ 	.short	0x0003
        /*0012*/ 	.short	0x0010
        /*0014*/ 	.byte	0x00, 0xf0, 0x11, 0x00


	//----- nvinfo : EIATTR_KPARAM_INFO
	.align		4
.L_239:
        /*0018*/ 	.byte	0x04, 0x17
        /*001a*/ 	.short	(.L_241 - .L_240)
.L_240:
        /*001c*/ 	.word	0x00000000
        /*0020*/ 	.short	0x0002
        /*0022*/ 	.short	0x000c
        /*0024*/ 	.byte	0x00, 0xf0, 0x11, 0x00


	//----- nvinfo : EIATTR_KPARAM_INFO
	.align		4
.L_241:
        /*0028*/ 	.byte	0x04, 0x17
        /*002a*/ 	.short	(.L_243 - .L_242)
.L_242:
        /*002c*/ 	.word	0x00000000
        /*0030*/ 	.short	0x0001
        /*0032*/ 	.short	0x0008
        /*0034*/ 	.byte	0x00, 0xf0, 0x11, 0x00


	//----- nvinfo : EIATTR_KPARAM_INFO
	.align		4
.L_243:
        /*0038*/ 	.byte	0x04, 0x17
        /*003a*/ 	.short	(.L_245 - .L_244)
.L_244:
        /*003c*/ 	.word	0x00000000
        /*0040*/ 	.short	0x0000
        /*0042*/ 	.short	0x0000
        /*0044*/ 	.byte	0x00, 0xf5, 0x21, 0x00


	//----- nvinfo : EIATTR_SPARSE_MMA_MASK
	.align		4
.L_245:
        /*0048*/ 	.byte	0x03, 0x50
        /*004a*/ 	.short	0x0000


	//----- nvinfo : EIATTR_MAXREG_COUNT
	.align		4
        /*004c*/ 	.byte	0x03, 0x1b
        /*004e*/ 	.short	0x00ff


	//----- nvinfo : EIATTR_MERCURY_ISA_VERSION
	.align		4
        /*0050*/ 	.byte	0x03, 0x5f
        /*0052*/ 	.short	0x0101


	//----- nvinfo : EIATTR_VRC_CTA_INIT_COUNT
	.align		4
        /*0054*/ 	.byte	0x02, 0x4a
	.zero		1
	.zero		1


	//----- nvinfo : EIATTR_EXIT_INSTR_OFFSETS
	.align		4
        /*0058*/ 	.byte	0x04, 0x1c
        /*005a*/ 	.short	(.L_247 - .L_246)


	//   ....[0]....
.L_246:
        /*005c*/ 	.word	0x00000120


	//   ....[1]....
        /*0060*/ 	.word	0x000001c0


	//----- nvinfo : EIATTR_CBANK_PARAM_SIZE
	.align		4
.L_247:
        /*0064*/ 	.byte	0x03, 0x19
        /*0066*/ 	.short	0x0014


	//----- nvinfo : EIATTR_PARAM_CBANK
	.align		4
        /*0068*/ 	.byte	0x04, 0x0a
        /*006a*/ 	.short	(.L_249 - .L_248)
	.align		4
.L_248:
        /*006c*/ 	.word	index@(.nv.constant0._Z4mulrPffii)
        /*0070*/ 	.short	0x0380
        /*0072*/ 	.short	0x0014


	//----- nvinfo : EIATTR_SW_WAR
	.align		4
.L_249:
        /*0074*/ 	.byte	0x04, 0x36
        /*0076*/ 	.short	(.L_251 - .L_250)
.L_250:
        /*0078*/ 	.word	0x00000008
.L_251:


//--------------------- .nv.info._Z4mulcP6float2fiii --------------------------
	.section	.nv.info._Z4mulcP6float2fiii,"",@"SHT_CUDA_INFO"
	.sectionflags	@""
	.align	4


	//----- nvinfo : EIATTR_CUDA_API_VERSION
	.align		4
        /*0000*/ 	.byte	0x04, 0x37
        /*0002*/ 	.short	(.L_253 - .L_252)
.L_252:
        /*0004*/ 	.word	0x00000082


	//----- nvinfo : EIATTR_KPARAM_INFO
	.align		4
.L_253:
        /*0008*/ 	.byte	0x04, 0x17
        /*000a*/ 	.short	(.L_255 - .L_254)
.L_254:
        /*000c*/ 	.word	0x00000000
        /*0010*/ 	.short	0x0004
        /*0012*/ 	.short	0x0014
        /*0014*/ 	.byte	0x00, 0xf0, 0x11, 0x00


	//----- nvinfo : EIATTR_KPARAM_INFO
	.align		4
.L_255:
        /*0018*/ 	.byte	0x04, 0x17
        /*001a*/ 	.short	(.L_257 - .L_256)
.L_256:
        /*001c*/ 	.word	0x00000000
        /*0020*/ 	.short	0x0003
        /*0022*/ 	.short	0x0010
        /*0024*/ 	.byte	0x00, 0xf0, 0x11, 0x00


	//----- nvinfo : EIATTR_KPARAM_INFO
	.align		4
.L_257:
        /*0028*/ 	.byte	0x04, 0x17
        /*002a*/ 	.short	(.L_259 - .L_258)
.L_258:
        /*002c*/ 	.word	0x00000000
        /*0030*/ 	.short	0x0002
        /*0032*/ 	.short	0x000c
        /*0034*/ 	.byte	0x00, 0xf0, 0x11, 0x00


	//----- nvinfo : EIATTR_KPARAM_INFO
	.align		4
.L_259:
        /*0038*/ 	.byte	0x04, 0x17
        /*003a*/ 	.short	(.L_261 - .L_260)
.L_260:
        /*003c*/ 	.word	0x00000000
        /*0040*/ 	.short	0x0001
        /*0042*/ 	.short	0x0008
        /*0044*/ 	.byte	0x00, 0xf0, 0x11, 0x00


	//----- nvinfo : EIATTR_KPARAM_INFO
	.align		4
.L_261:
        /*0048*/ 	.byte	0x04, 0x17
        /*004a*/ 	.short	(.L_263 - .L_262)
.L_262:
        /*004c*/ 	.word	0x00000000
        /*0050*/ 	.short	0x0000
        /*0052*/ 	.short	0x0000
        /*0054*/ 	.byte	0x00, 0xf5, 0x21, 0x00


	//----- nvinfo : EIATTR_SPARSE_MMA_MASK
	.align		4
.L_263:
        /*0058*/ 	.byte	0x03, 0x50
        /*005a*/ 	.short	0x0000


	//----- nvinfo : EIATTR_MAXREG_COUNT
	.align		4
        /*005c*/ 	.byte	0x03, 0x1b
        /*005e*/ 	.short	0x00ff


	//----- nvinfo : EIATTR_MERCURY_ISA_VERSION
	.align		4
        /*0060*/ 	.byte	0x03, 0x5f
        /*0062*/ 	.short	0x0101


	//----- nvinfo : EIATTR_VRC_CTA_INIT_COUNT
	.align		4
        /*0064*/ 	.byte	0x02, 0x4a
	.zero		1
	.zero		1


	//----- nvinfo : EIATTR_EXIT_INSTR_OFFSETS
	.align		4
        /*0068*/ 	.byte	0x04, 0x1c
        /*006a*/ 	.short	(.L_265 - .L_264)


	//   ....[0]....
.L_264:
        /*006c*/ 	.word	0x00000120


	//   ....[1]....
        /*0070*/ 	.word	0x000001d0


	//----- nvinfo : EIATTR_CBANK_PARAM_SIZE
	.align		4
.L_265:
        /*0074*/ 	.byte	0x03, 0x19
        /*0076*/ 	.short	0x0018


	//----- nvinfo : EIATTR_PARAM_CBANK
	.align		4
        /*0078*/ 	.byte	0x04, 0x0a
        /*007a*/ 	.short	(.L_267 - .L_266)
	.align		4
.L_266:
        /*007c*/ 	.word	index@(.nv.constant0._Z4mulcP6float2fiii)
        /*0080*/ 	.short	0x0380
        /*0082*/ 	.short	0x0018


	//----- nvinfo : EIATTR_SW_WAR
	.align		4
.L_267:
        /*0084*/ 	.byte	0x04, 0x36
        /*0086*/ 	.short	(.L_269 - .L_268)
.L_268:
        /*0088*/ 	.word	0x00000008
.L_269:


//--------------------- .nv.info._Z12makecomplexRP6float2Pfiii --------------------------
	.section	.nv.info._Z12makecomplexRP6float2Pfiii,"",@"SHT_CUDA_INFO"
	.sectionflags	@""
	.align	4


	//----- nvinfo : EIATTR_CUDA_API_VERSION
	.align		4
        /*0000*/ 	.byte	0x04, 0x37
        /*0002*/ 	.short	(.L_271 - .L_270)
.L_270:
        /*0004*/ 	.word	0x00000082


	//----- nvinfo : EIATTR_KPARAM_INFO
	.align		4
.L_271:
        /*0008*/ 	.byte	0x04, 0x17
        /*000a*/ 	.short	(.L_273 - .L_272)
.L_272:
        /*000c*/ 	.word	0x00000000
        /*0010*/ 	.short	0x0004
        /*0012*/ 	.short	0x0018
        /*0014*/ 	.byte	0x00, 0xf0, 0x11, 0x00


	//----- nvinfo : EIATTR_KPARAM_INFO
	.align		4
.L_273:
        /*0018*/ 	.byte	0x04, 0x17
        /*001a*/ 	.short	(.L_275 - .L_274)
.L_274:
        /*001c*/ 	.word	0x00000000
        /*0020*/ 	.short	0x0003
        /*0022*/ 	.short	0x0014
        /*0024*/ 	.byte	0x00, 0xf0, 0x11, 0x00


	//----- nvinfo : EIATTR_KPARAM_INFO
	.align		4
.L_275:
        /*0028*/ 	.byte	0x04, 0x17
        /*002a*/ 	.short	(.L_277 - .L_276)
.L_276:
        /*002c*/ 	.word	0x00000000
        /*0030*/ 	.short	0x0002
        /*0032*/ 	.short	0x0010
        /*0034*/ 	.byte	0x00, 0xf0, 0x11, 0x00


	//----- nvinfo : EIATTR_KPARAM_INFO
	.align		4
.L_277:
        /*0038*/ 	.byte	0x04, 0x17
        /*003a*/ 	.short	(.L_279 - .L_278)
.L_278:
        /*003c*/ 	.word	0x00000000
        /*0040*/ 	.short	0x0001
        /*0042*/ 	.short	0x0008
        /*0044*/ 	.byte	0x00, 0xf5, 0x21, 0x00


	//----- nvinfo : EIATTR_KPARAM_INFO
	.align		4
.L_279:
        /*0048*/ 	.byte	0x04, 0x17
        /*004a*/ 	.short	(.L_281 - .L_280)
.L_280:
        /*004c*/ 	.word	0x00000000
        /*0050*/ 	.short	0x0000
        /*0052*/ 	.short	0x0000
        /*0054*/ 	.byte	0x00, 0xf5, 0x21, 0x00


	//----- nvinfo : EIATTR_SPARSE_MMA_MASK
	.align		4
.L_281:
        /*0058*/ 	.byte	0x03, 0x50
        /*005a*/ 	.short	0x0000


	//----- nvinfo : EIATTR_MAXREG_COUNT
	.align		4
        /*005c*/ 	.byte	0x03, 0x1b
        /*005e*/ 	.short	0x00ff


	//----- nvinfo : EIATTR_MERCURY_ISA_VERSION
	.align		4
        /*0060*/ 	.byte	0x03, 0x5f
        /*0062*/ 	.short	0x0101


	//----- nvinfo : EIATTR_VRC_CTA_INIT_COUNT
	.align		4
        /*0064*/ 	.byte	0x02, 0x4a
	.zero		1
	.zero		1


	//----- nvinfo : EIATTR_EXIT_INSTR_OFFSETS
	.align		4
        /*0068*/ 	.byte	0x04, 0x1c
        /*006a*/ 	.short	(.L_283 - .L_282)


	//   ....[0]....
.L_282:
        /*006c*/ 	.word	0x00000120


	//   ....[1]....
        /*0070*/ 	.word	0x000001d0


	//----- nvinfo : EIATTR_CBANK_PARAM_SIZE
	.align		4
.L_283:
        /*0074*/ 	.byte	0x03, 0x19
        /*0076*/ 	.short	0x001c


	//----- nvinfo : EIATTR_PARAM_CBANK
	.align		4
        /*0078*/ 	.byte	0x04, 0x0a
        /*007a*/ 	.short	(.L_285 - .L_284)
	.align		4
.L_284:
        /*007c*/ 	.word	index@(.nv.constant0._Z12makecomplexRP6float2Pfiii)
        /*0080*/ 	.short	0x0380
        /*0082*/ 	.short	0x001c


	//----- nvinfo : EIATTR_SW_WAR
	.align		4
.L_285:
        /*0084*/ 	.byte	0x04, 0x36
        /*0086*/ 	.short	(.L_287 - .L_286)
.L_286:
        /*0088*/ 	.word	0x00000008
.L_287:


//--------------------- .nv.info._Z12makecomplexfP6float2Pfii --------------------------
	.section	.nv.info._Z12makecomplexfP6float2Pfii,"",@"SHT_CUDA_INFO"
	.sectionflags	@""
	.align	4


	//----- nvinfo : EIATTR_CUDA_API_VERSION
	.align		4
        /*0000*/ 	.byte	0x04, 0x37
        /*0002*/ 	.short	(.L_289 - .L_288)
.L_288:
        /*0004*/ 	.word	0x00000082


	//----- nvinfo : EIATTR_KPARAM_INFO
	.align		4
.L_289:
        /*0008*/ 	.byte	0x04, 0x17
        /*000a*/ 	.short	(.L_291 - .L_290)
.L_290:
        /*000c*/ 	.word	0x00000000
        /*0010*/ 	.short	0x0003
        /*0012*/ 	.short	0x0014
        /*0014*/ 	.byte	0x00, 0xf0, 0x11, 0x00


	//----- nvinfo : EIATTR_KPARAM_INFO
	.align		4
.L_291:
        /*0018*/ 	.byte	0x04, 0x17
        /*001a*/ 	.short	(.L_293 - .L_292)
.L_292:
        /*001c*/ 	.word	0x00000000
        /*0020*/ 	.short	0x0002
        /*0022*/ 	.short	0x0010
        /*0024*/ 	.byte	0x00, 0xf0, 0x11, 0x00


	//----- nvinfo : EIATTR_KPARAM_INFO
	.align		4
.L_293:
        /*0028*/ 	.byte	0x04, 0x17
        /*002a*/ 	.short	(.L_295 - .L_294)
.L_294:
        /*002c*/ 	.word	0x00000000
        /*0030*/ 	.short	0x0001
        /*0032*/ 	.short	0x0008
        /*0034*/ 	.byte	0x00, 0xf5, 0x21, 0x00


	//----- nvinfo : EIATTR_KPARAM_INFO
	.align		4
.L_295:
        /*0038*/ 	.byte	0x04, 0x17
        /*003a*/ 	.short	(.L_297 - .L_296)
.L_296:
        /*003c*/ 	.word	0x00000000
        /*0040*/ 	.short	0x0000
        /*0042*/ 	.short	0x0000
        /*0044*/ 	.byte	0x00, 0xf5, 0x21, 0x00


	//----- nvinfo : EIATTR_SPARSE_MMA_MASK
	.align		4
.L_297:
        /*0048*/ 	.byte	0x03, 0x50
        /*004a*/ 	.short	0x0000


	//----- nvinfo : EIATTR_MAXREG_COUNT
	.align		4
        /*004c*/ 	.byte	0x03, 0x1b
        /*004e*/ 	.short	0x00ff


	//----- nvinfo : EIATTR_MERCURY_ISA_VERSION
	.align		4
        /*0050*/ 	.byte	0x03, 0x5f
        /*0052*/ 	.short	0x0101


	//----- nvinfo : EIATTR_VRC_CTA_INIT_COUNT
	.align		4
        /*0054*/ 	.byte	0x02, 0x4a
	.zero		1
	.zero		1


	//----- nvinfo : EIATTR_EXIT_INSTR_OFFSETS
	.align		4
        /*0058*/ 	.byte	0x04, 0x1c
        /*005a*/ 	.short	(.L_299 - .L_298)


	//   ....[0]....
.L_298:
        /*005c*/ 	.word	0x00000110


	//   ....[1]....
        /*0060*/ 	.word	0x000001c0


	//----- nvinfo : EIATTR_CBANK_PARAM_SIZE
	.align		4
.L_299:
        /*0064*/ 	.byte	0x03, 0x19
        /*0066*/ 	.short	0x0018


	//----- nvinfo : EIATTR_PARAM_CBANK
	.align		4
        /*0068*/ 	.byte	0x04, 0x0a
        /*006a*/ 	.short	(.L_301 - .L_300)
	.align		4
.L_300:
        /*006c*/ 	.word	index@(.nv.constant0._Z12makecomplexfP6float2Pfii)
        /*0070*/ 	.short	0x0380
        /*0072*/ 	.short	0x0018


	//----- nvinfo : EIATTR_SW_WAR
	.align		4
.L_301:
        /*0074*/ 	.byte	0x04, 0x36
        /*0076*/ 	.short	(.L_303 - .L_302)
.L_302:
        /*0078*/ 	.word	0x00000008
.L_303:


//--------------------- .nv.info._Z4addfPfP6float2fii --------------------------
	.section	.nv.info._Z4addfPfP6float2fii,"",@"SHT_CUDA_INFO"
	.sectionflags	@""
	.align	4


	//----- nvinfo : EIATTR_CUDA_API_VERSION
	.align		4
        /*0000*/ 	.byte	0x04, 0x37
        /*0002*/ 	.short	(.L_305 - .L_304)
.L_304:
        /*0004*/ 	.word	0x00000082


	//----- nvinfo : EIATTR_KPARAM_INFO
	.align		4
.L_305:
        /*0008*/ 	.byte	0x04, 0x17
        /*000a*/ 	.short	(.L_307 - .L_306)
.L_306:
        /*000c*/ 	.word	0x00000000
        /*0010*/ 	.short	0x0004
        /*0012*/ 	.short	0x0018
        /*0014*/ 	.byte	0x00, 0xf0, 0x11, 0x00


	//----- nvinfo : EIATTR_KPARAM_INFO
	.align		4
.L_307:
        /*0018*/ 	.byte	0x04, 0x17
        /*001a*/ 	.short	(.L_309 - .L_308)
.L_308:
        /*001c*/ 	.word	0x00000000
        /*0020*/ 	.short	0x0003
        /*0022*/ 	.short	0x0014
        /*0024*/ 	.byte	0x00, 0xf0, 0x11, 0x00


	//----- nvinfo : EIATTR_KPARAM_INFO
	.align		4
.L_309:
        /*0028*/ 	.byte	0x04, 0x17
        /*002a*/ 	.short	(.L_311 - .L_310)
.L_310:
        /*002c*/ 	.word	0x00000000
        /*0030*/ 	.short	0x0002
        /*0032*/ 	.short	0x0010
        /*0034*/ 	.byte	0x00, 0xf0, 0x11, 0x00


	//----- nvinfo : EIATTR_KPARAM_INFO
	.align		4
.L_311:
        /*0038*/ 	.byte	0x04, 0x17
        /*003a*/ 	.short	(.L_313 - .L_312)
.L_312:
        /*003c*/ 	.word	0x00000000
        /*0040*/ 	.short	0x0001
        /*0042*/ 	.short	0x0008
        /*0044*/ 	.byte	0x00, 0xf5, 0x21, 0x00


	//----- nvinfo : EIATTR_KPARAM_INFO
	.align		4
.L_313:
        /*0048*/ 	.byte	0x04, 0x17
        /*004a*/ 	.short	(.L_315 - .L_314)
.L_314:
        /*004c*/ 	.word	0x00000000
        /*0050*/ 	.short	0x0000
        /*0052*/ 	.short	0x0000
        /*0054*/ 	.byte	0x00, 0xf5, 0x21, 0x00


	//----- nvinfo : EIATTR_SPARSE_MMA_MASK
	.align		4
.L_315:
        /*0058*/ 	.byte	0x03, 0x50
        /*005a*/ 	.short	0x0000


	//----- nvinfo : EIATTR_MAXREG_COUNT
	.align		4
        /*005c*/ 	.byte	0x03, 0x1b
        /*005e*/ 	.short	0x00ff


	//----- nvinfo : EIATTR_MERCURY_ISA_VERSION
	.align		4
        /*0060*/ 	.byte	0x03, 0x5f
        /*0062*/ 	.short	0x0101


	//----- nvinfo : EIATTR_VRC_CTA_INIT_COUNT
	.align		4
        /*0064*/ 	.byte	0x02, 0x4a
	.zero		1
	.zero		1


	//----- nvinfo : EIATTR_EXIT_INSTR_OFFSETS
	.align		4
        /*0068*/ 	.byte	0x04, 0x1c
        /*006a*/ 	.short	(.L_317 - .L_316)


	//   ....[0]....
.L_316:
        /*006c*/ 	.word	0x00000120


	//   ....[1]....
        /*0070*/ 	.word	0x000001f0


	//----- nvinfo : EIATTR_CBANK_PARAM_SIZE
	.align		4
.L_317:
        /*0074*/ 	.byte	0x03, 0x19
        /*0076*/ 	.short	0x001c


	//----- nvinfo : EIATTR_PARAM_CBANK
	.align		4
        /*0078*/ 	.byte	0x04, 0x0a
        /*007a*/ 	.short	(.L_319 - .L_318)
	.align		4
.L_318:
        /*007c*/ 	.word	index@(.nv.constant0._Z4addfPfP6float2fii)
        /*0080*/ 	.short	0x0380
        /*0082*/ 	.short	0x001c


	//----- nvinfo : EIATTR_SW_WAR
	.align		4
.L_319:
        /*0084*/ 	.byte	0x04, 0x36
        /*0086*/ 	.short	(.L_321 - .L_320)
.L_320:
        /*0088*/ 	.word	0x00000008
.L_321:


//--------------------- .nv.info._Z4addgPfP6float2fiii --------------------------
	.section	.nv.info._Z4addgPfP6float2fiii,"",@"SHT_CUDA_INFO"
	.sectionflags	@""
	.align	4


	//----- nvinfo : EIATTR_CUDA_API_VERSION
	.align		4
        /*0000*/ 	.byte	0x04, 0x37
        /*0002*/ 	.short	(.L_323 - .L_322)
.L_322:
        /*0004*/ 	.word	0x00000082


	//----- nvinfo : EIATTR_KPARAM_INFO
	.align		4
.L_323:
        /*0008*/ 	.byte	0x04, 0x17
        /*000a*/ 	.short	(.L_325 - .L_324)
.L_324:
        /*000c*/ 	.word	0x00000000
        /*0010*/ 	.short	0x0005
        /*0012*/ 	.short	0x001c
        /*0014*/ 	.byte	0x00, 0xf0, 0x11, 0x00


	//----- nvinfo : EIATTR_KPARAM_INFO
	.align		4
.L_325:
        /*0018*/ 	.byte	0x04, 0x17
        /*001a*/ 	.short	(.L_327 - .L_326)
.L_326:
        /*001c*/ 	.word	0x00000000
        /*0020*/ 	.short	0x0004
        /*0022*/ 	.short	0x0018
        /*0024*/ 	.byte	0x00, 0xf0, 0x11, 0x00


	//----- nvinfo : EIATTR_KPARAM_INFO
	.align		4
.L_327:
        /*0028*/ 	.byte	0x04, 0x17
        /*002a*/ 	.short	(.L_329 - .L_328)
.L_328:
        /*002c*/ 	.word	0x00000000
        /*0030*/ 	.short	0x0003
        /*0032*/ 	.short	0x0014
        /*0034*/ 	.byte	0x00, 0xf0, 0x11, 0x00


	//----- nvinfo : EIATTR_KPARAM_INFO
	.align		4
.L_329:
        /*0038*/ 	.byte	0x04, 0x17
        /*003a*/ 	.short	(.L_331 - .L_330)
.L_330:
        /*003c*/ 	.word	0x00000000
        /*0040*/ 	.short	0x0002
        /*0042*/ 	.short	0x0010
        /*0044*/ 	.byte	0x00, 0xf0, 0x11, 0x00


	//----- nvinfo : EIATTR_KPARAM_INFO
	.align		4
.L_331:
        /*0048*/ 	.byte	0x04, 0x17
        /*004a*/ 	.short	(.L_333 - .L_332)
.L_332:
        /*004c*/ 	.word	0x00000000
        /*0050*/ 	.short	0x0001
        /*0052*/ 	.short	0x0008
        /*0054*/ 	.byte	0x00, 0xf5, 0x21, 0x00


	//----- nvinfo : EIATTR_KPARAM_INFO
	.align		4
.L_333:
        /*0058*/ 	.byte	0x04, 0x17
        /*005a*/ 	.short	(.L_335 - .L_334)
.L_334:
        /*005c*/ 	.word	0x00000000
        /*0060*/ 	.short	0x0000
        /*0062*/ 	.short	0x0000
        /*0064*/ 	.byte	0x00, 0xf5, 0x21, 0x00


	//----- nvinfo : EIATTR_SPARSE_MMA_MASK
	.align		4
.L_335:
        /*0068*/ 	.byte	0x03, 0x50
        /*006a*/ 	.short	0x0000


	//----- nvinfo : EIATTR_MAXREG_COUNT
	.align		4
        /*006c*/ 	.byte	0x03, 0x1b
        /*006e*/ 	.short	0x00ff


	//----- nvinfo : EIATTR_MERCURY_ISA_VERSION
	.align		4
        /*0070*/ 	.byte	0x03, 0x5f
        /*0072*/ 	.short	0x0101


	//----- nvinfo : EIATTR_VRC_CTA_INIT_COUNT
	.align		4
        /*0074*/ 	.byte	0x02, 0x4a
	.zero		1
	.zero		1


	//----- nvinfo : EIATTR_EXIT_INSTR_OFFSETS
	.align		4
        /*0078*/ 	.byte	0x04, 0x1c
        /*007a*/ 	.short	(.L_337 - .L_336)


	//   ....[0]....
.L_336:
        /*007c*/ 	.word	0x00000120


	//   ....[1]....
        /*0080*/ 	.word	0x000001f0


	//----- nvinfo : EIATTR_CBANK_PARAM_SIZE
	.align		4
.L_337:
        /*0084*/ 	.byte	0x03, 0x19
        /*0086*/ 	.short	0x0020


	//----- nvinfo : EIATTR_PARAM_CBANK
	.align		4
        /*0088*/ 	.byte	0x04, 0x0a
        /*008a*/ 	.short	(.L_339 - .L_338)
	.align		4
.L_338:
        /*008c*/ 	.word	index@(.nv.constant0._Z4addgPfP6float2fiii)
        /*0090*/ 	.short	0x0380
        /*0092*/ 	.short	0x0020


	//----- nvinfo : EIATTR_SW_WAR
	.align		4
.L_339:
        /*0094*/ 	.byte	0x04, 0x36
        /*0096*/ 	.short	(.L_341 - .L_340)
.L_340:
        /*0098*/ 	.word	0x00000008
.L_341:


//--------------------- .nv.info._Z4addsP6float2S0_iiiii --------------------------
	.section	.nv.info._Z4addsP6float2S0_iiiii,"",@"SHT_CUDA_INFO"
	.sectionflags	@""
	.align	4


	//----- nvinfo : EIATTR_CUDA_API_VERSION
	.align		4
        /*0000*/ 	.byte	0x04, 0x37
        /*0002*/ 	.short	(.L_343 - .L_342)
.L_342:
        /*0004*/ 	.word	0x00000082


	//----- nvinfo : EIATTR_KPARAM_INFO
	.align		4
.L_343:
        /*0008*/ 	.byte	0x04, 0x17
        /*000a*/ 	.short	(.L_345 - .L_344)
.L_344:
        /*000c*/ 	.word	0x00000000
        /*0010*/ 	.short	0x0006
        /*0012*/ 	.short	0x0020
        /*0014*/ 	.byte	0x00, 0xf0, 0x11, 0x00


	//----- nvinfo : EIATTR_KPARAM_INFO
	.align		4
.L_345:
        /*0018*/ 	.byte	0x04, 0x17
        /*001a*/ 	.short	(.L_347 - .L_346)
.L_346:
        /*001c*/ 	.word	0x00000000
        /*0020*/ 	.short	0x0005
        /*0022*/ 	.short	0x001c
        /*0024*/ 	.byte	0x00, 0xf0, 0x11, 0x00


	//----- nvinfo : EIATTR_KPARAM_INFO
	.align		4
.L_347:
        /*0028*/ 	.byte	0x04, 0x17
        /*002a*/ 	.short	(.L_349 - .L_348)
.L_348:
        /*002c*/ 	.word	0x00000000
        /*0030*/ 	.short	0x0004
        /*0032*/ 	.short	0x0018
        /*0034*/ 	.byte	0x00, 0xf0, 0x11, 0x00


	//----- nvinfo : EIATTR_KPARAM_INFO
	.align		4
.L_349:
        /*0038*/ 	.byte	0x04, 0x17
        /*003a*/ 	.short	(.L_351 - .L_350)
.L_350:
        /*003c*/ 	.word	0x00000000
        /*0040*/ 	.short	0x0003
        /*0042*/ 	.short	0x0014
        /*0044*/ 	.byte	0x00, 0xf0, 0x11, 0x00


	//----- nvinfo : EIATTR_KPARAM_INFO
	.align		4
.L_351:
        /*0048*/ 	.byte	0x04, 0x17
        /*004a*/ 	.short	(.L_353 - .L_352)
.L_352:
        /*004c*/ 	.word	0x00000000
        /*0050*/ 	.short	0x0002
        /*0052*/ 	.short	0x0010
        /*0054*/ 	.byte	0x00, 0xf0, 0x11, 0x00


	//----- nvinfo : EIATTR_KPARAM_INFO
	.align		4
.L_353:
        /*0058*/ 	.byte	0x04, 0x17
        /*005a*/ 	.short	(.L_355 - .L_354)
.L_354:
        /*005c*/ 	.word	0x00000000
        /*0060*/ 	.short	0x0001
        /*0062*/ 	.short	0x0008
        /*0064*/ 	.byte	0x00, 0xf5, 0x21, 0x00


	//----- nvinfo : EIATTR_KPARAM_INFO
	.align		4
.L_355:
        /*0068*/ 	.byte	0x04, 0x17
        /*006a*/ 	.short	(.L_357 - .L_356)
.L_356:
        /*006c*/ 	.word	0x00000000
        /*0070*/ 	.short	0x0000
        /*0072*/ 	.short	0x0000
        /*0074*/ 	.byte	0x00, 0xf5, 0x21, 0x00


	//----- nvinfo : EIATTR_SPARSE_MMA_MASK
	.align		4
.L_357:
        /*0078*/ 	.byte	0x03, 0x50
        /*007a*/ 	.short	0x0000


	//----- nvinfo : EIATTR_MAXREG_COUNT
	.align		4
        /*007c*/ 	.byte	0x03, 0x1b
        /*007e*/ 	.short	0x00ff


	//----- nvinfo : EIATTR_MERCURY_ISA_VERSION
	.align		4
        /*0080*/ 	.byte	0x03, 0x5f
        /*0082*/ 	.short	0x0101


	//----- nvinfo : EIATTR_VRC_CTA_INIT_COUNT
	.align		4
        /*0084*/ 	.byte	0x02, 0x4a
	.zero		1
	.zero		1


	//----- nvinfo : EIATTR_EXIT_INSTR_OFFSETS
	.align		4
        /*0088*/ 	.byte	0x04, 0x1c
        /*008a*/ 	.short	(.L_359 - .L_358)


	//   ....[0]....
.L_358:
        /*008c*/ 	.word	0x00000130


	//   ....[1]....
        /*0090*/ 	.word	0x00000290


	//   ....[2]....
        /*0094*/ 	.word	0x00000380


	//----- nvinfo : EIATTR_CBANK_PARAM_SIZE
	.align		4
.L_359:
        /*0098*/ 	.byte	0x03, 0x19
        /*009a*/ 	.short	0x0024


	//----- nvinfo : EIATTR_PARAM_CBANK
	.align		4
        /*009c*/ 	.byte	0x04, 0x0a
        /*009e*/ 	.short	(.L_361 - .L_360)
	.align		4
.L_360:
        /*00a0*/ 	.word	index@(.nv.constant0._Z4addsP6float2S0_iiiii)
        /*00a4*/ 	.short	0x0380
        /*00a6*/ 	.short	0x0024


	//----- nvinfo : EIATTR_SW_WAR
	.align		4
.L_361:
        /*00a8*/ 	.byte	0x04, 0x36
        /*00aa*/ 	.short	(.L_363 - .L_362)
.L_362:
        /*00ac*/ 	.word	0x00000008
.L_363:


//--------------------- .nv.info._Z5copysP6float2S0_iiiii --------------------------
	.section	.nv.info._Z5copysP6float2S0_iiiii,"",@"SHT_CUDA_INFO"
	.sectionflags	@""
	.align	4


	//----- nvinfo : EIATTR_CUDA_API_VERSION
	.align		4
        /*0000*/ 	.byte	0x04, 0x37
        /*0002*/ 	.short	(.L_365 - .L_364)
.L_364:
        /*0004*/ 	.word	0x00000082


	//----- nvinfo : EIATTR_KPARAM_INFO
	.align		4
.L_365:
        /*0008*/ 	.byte	0x04, 0x17
        /*000a*/ 	.short	(.L_367 - .L_366)
.L_366:
        /*000c*/ 	.word	0x00000000
        /*0010*/ 	.short	0x0006
        /*0012*/ 	.short	0x0020
        /*0014*/ 	.byte	0x00, 0xf0, 0x11, 0x00


	//----- nvinfo : EIATTR_KPARAM_INFO
	.align		4
.L_367:
        /*0018*/ 	.byte	0x04, 0x17
        /*001a*/ 	.short	(.L_369 - .L_368)
.L_368:
        /*001c*/ 	.word	0x00000000
        /*0020*/ 	.short	0x0005
        /*0022*/ 	.short	0x001c
        /*0024*/ 	.byte	0x00, 0xf0, 0x11, 0x00


	//----- nvinfo : EIATTR_KPARAM_INFO
	.align		4
.L_369:
        /*0028*/ 	.byte	0x04, 0x17
        /*002a*/ 	.short	(.L_371 - .L_370)
.L_370:
        /*002c*/ 	.word	0x00000000
        /*0030*/ 	.short	0x0004
        /*0032*/ 	.short	0x0018
        /*0034*/ 	.byte	0x00, 0xf0, 0x11, 0x00


	//----- nvinfo : EIATTR_KPARAM_INFO
	.align		4
.L_371:
        /*0038*/ 	.byte	0x04, 0x17
        /*003a*/ 	.short	(.L_373 - .L_372)
.L_372:
        /*003c*/ 	.word	0x00000000
        /*0040*/ 	.short	0x0003
        /*0042*/ 	.short	0x0014
        /*0044*/ 	.byte	0x00, 0xf0, 0x11, 0x00


	//----- nvinfo : EIATTR_KPARAM_INFO
	.align		4
.L_373:
        /*0048*/ 	.byte	0x04, 0x17
        /*004a*/ 	.short	(.L_375 - .L_374)
.L_374:
        /*004c*/ 	.word	0x00000000
        /*0050*/ 	.short	0x0002
        /*0052*/ 	.short	0x0010
        /*0054*/ 	.byte	0x00, 0xf0, 0x11, 0x00


	//----- nvinfo : EIATTR_KPARAM_INFO
	.align		4
.L_375:
        /*0058*/ 	.byte	0x04, 0x17
        /*005a*/ 	.short	(.L_377 - .L_376)
.L_376:
        /*005c*/ 	.word	0x00000000
        /*0060*/ 	.short	0x0001
        /*0062*/ 	.short	0x0008
        /*0064*/ 	.byte	0x00, 0xf5, 0x21, 0x00


	//----- nvinfo : EIATTR_KPARAM_INFO
	.align		4
.L_377:
        /*0068*/ 	.byte	0x04, 0x17
        /*006a*/ 	.short	(.L_379 - .L_378)
.L_378:
        /*006c*/ 	.word	0x00000000
        /*0070*/ 	.short	0x0000
        /*0072*/ 	.short	0x0000
        /*0074*/ 	.byte	0x00, 0xf5, 0x21, 0x00


	//----- nvinfo : EIATTR_SPARSE_MMA_MASK
	.align		4
.L_379:
        /*0078*/ 	.byte	0x03, 0x50
        /*007a*/ 	.short	0x0000


	//----- nvinfo : EIATTR_MAXREG_COUNT
	.align		4
        /*007c*/ 	.byte	0x03, 0x1b
        /*007e*/ 	.short	0x00ff


	//----- nvinfo : EIATTR_MERCURY_ISA_VERSION
	.align		4
        /*0080*/ 	.byte	0x03, 0x5f
        /*0082*/ 	.short	0x0101


	//----- nvinfo : EIATTR_VRC_CTA_INIT_COUNT
	.align		4
        /*0084*/ 	.byte	0x02, 0x4a
	.zero		1
	.zero		1


	//----- nvinfo : EIATTR_EXIT_INSTR_OFFSETS
	.align		4
        /*0088*/ 	.byte	0x04, 0x1c
        /*008a*/ 	.short	(.L_381 - .L_380)


	//   ....[0]....
.L_380:
        /*008c*/ 	.word	0x00000130


	//   ....[1]....
        /*0090*/ 	.word	0x00000260


	//   ....[2]....
        /*0094*/ 	.word	0x00000320


	//----- nvinfo : EIATTR_CBANK_PARAM_SIZE
	.align		4
.L_381:
        /*0098*/ 	.byte	0x03, 0x19
        /*009a*/ 	.short	0x0024


	//----- nvinfo : EIATTR_PARAM_CBANK
	.align		4
        /*009c*/ 	.byte	0x04, 0x0a
        /*009e*/ 	.short	(.L_383 - .L_382)
	.align		4
.L_382:
        /*00a0*/ 	.word	index@(.nv.constant0._Z5copysP6float2S0_iiiii)
        /*00a4*/ 	.short	0x0380
        /*00a6*/ 	.short	0x0024


	//----- nvinfo : EIATTR_SW_WAR
	.align		4
.L_383:
        /*00a8*/ 	.byte	0x04, 0x36
        /*00aa*/ 	.short	(.L_385 - .L_384)
.L_384:
        /*00ac*/ 	.word	0x00000008
.L_385:


//--------------------- .nv.info._Z3divPfS_P6float3fii --------------------------
	.section	.nv.info._Z3divPfS_P6float3fii,"",@"SHT_CUDA_INFO"
	.sectionflags	@""
	.align	4


	//----- nvinfo : EIATTR_CUDA_API_VERSION
	.align		4
        /*0000*/ 	.byte	0x04, 0x37
        /*0002*/ 	.short	(.L_387 - .L_386)
.L_386:
        /*0004*/ 	.word	0x00000082


	//----- nvinfo : EIATTR_KPARAM_INFO
	.align		4
.L_387:
        /*0008*/ 	.byte	0x04, 0x17
        /*000a*/ 	.short	(.L_389 - .L_388)
.L_388:
        /*000c*/ 	.word	0x00000000
        /*0010*/ 	.short	0x0005
        /*0012*/ 	.short	0x0020
        /*0014*/ 	.byte	0x00, 0xf0, 0x11, 0x00


	//----- nvinfo : EIATTR_KPARAM_INFO
	.align		4
.L_389:
        /*0018*/ 	.byte	0x04, 0x17
        /*001a*/ 	.short	(.L_391 - .L_390)
.L_390:
        /*001c*/ 	.word	0x00000000
        /*0020*/ 	.short	0x0004
        /*0022*/ 	.short	0x001c
        /*0024*/ 	.byte	0x00, 0xf0, 0x11, 0x00


	//----- nvinfo : EIATTR_KPARAM_INFO
	.align		4
.L_391:
        /*0028*/ 	.byte	0x04, 0x17
        /*002a*/ 	.short	(.L_393 - .L_392)
.L_392:
        /*002c*/ 	.word	0x00000000
        /*0030*/ 	.short	0x0003
        /*0032*/ 	.short	0x0018
        /*0034*/ 	.byte	0x00, 0xf0, 0x11, 0x00


	//----- nvinfo : EIATTR_KPARAM_INFO
	.align		4
.L_393:
        /*0038*/ 	.byte	0x04, 0x17
        /*003a*/ 	.short	(.L_395 - .L_394)
.L_394:
        /*003c*/ 	.word	0x00000000
        /*0040*/ 	.short	0x0002
        /*0042*/ 	.short	0x0010
        /*0044*/ 	.byte	0x00, 0xf5, 0x21, 0x00


	//----- nvinfo : EIATTR_KPARAM_INFO
	.align		4
.L_395:
        /*0048*/ 	.byte	0x04, 0x17
        /*004a*/ 	.short	(.L_397 - .L_396)
.L_396:
        /*004c*/ 	.word	0x00000000
        /*0050*/ 	.short	0x0001
        /*0052*/ 	.short	0x0008
        /*0054*/ 	.byte	0x00, 0xf5, 0x21, 0x00


	//----- nvinfo : EIATTR_KPARAM_INFO
	.align		4
.L_397:
        /*0058*/ 	.byte	0x04, 0x17
        /*005a*/ 	.short	(.L_399 - .L_398)
.L_398:
        /*005c*/ 	.word	0x00000000
        /*0060*/ 	.short	0x0000
        /*0062*/ 	.short	0x0000
        /*0064*/ 	.byte	0x00, 0xf5, 0x21, 0x00


	//----- nvinfo : EIATTR_SPARSE_MMA_MASK
	.align		4
.L_399:
        /*0068*/ 	.byte	0x03, 0x50
        /*006a*/ 	.short	0x0000


	//----- nvinfo : EIATTR_MAXREG_COUNT
	.align		4
        /*006c*/ 	.byte	0x03, 0x1b
        /*006e*/ 	.short	0x00ff


	//----- nvinfo : EIATTR_MERCURY_ISA_VERSION
	.align		4
        /*0070*/ 	.byte	0x03, 0x5f
        /*0072*/ 	.short	0x0101


	//----- nvinfo : EIATTR_VRC_CTA_INIT_COUNT
	.align		4
        /*0074*/ 	.byte	0x02, 0x4a
	.zero		1
	.zero		1


	//----- nvinfo : EIATTR_EXIT_INSTR_OFFSETS
	.align		4
        /*0078*/ 	.byte	0x04, 0x1c
        /*007a*/ 	.short	(.L_401 - .L_400)


	//   ....[0]....
.L_400:
        /*007c*/ 	.word	0x00000120


	//   ....[1]....
        /*0080*/ 	.word	0x00000470


	//----- nvinfo : EIATTR_CBANK_PARAM_SIZE
	.align		4
.L_401:
        /*0084*/ 	.byte	0x03, 0x19
        /*0086*/ 	.short	0x0024


	//----- nvinfo : EIATTR_PARAM_CBANK
	.align		4
        /*0088*/ 	.byte	0x04, 0x0a
        /*008a*/ 	.short	(.L_403 - .L_402)
	.align		4
.L_402:
        /*008c*/ 	.word	index@(.nv.constant0._Z3divPfS_P6float3fii)
        /*0090*/ 	.short	0x0380
        /*0092*/ 	.short	0x0024


	//----- nvinfo : EIATTR_SW_WAR
	.align		4
.L_403:
        /*0094*/ 	.byte	0x04, 0x36
        /*0096*/ 	.short	(.L_405 - .L_404)
.L_404:
        /*0098*/ 	.word	0x00000008
.L_405:


//--------------------- .nv.info._Z4gradP6float3Pffii --------------------------
	.section	.nv.info._Z4gradP6float3Pffii,"",@"SHT_CUDA_INFO"
	.sectionflags	@""
	.align	4


	//----- nvinfo : EIATTR_CUDA_API_VERSION
	.align		4
        /*0000*/ 	.byte	0x04, 0x37
        /*0002*/ 	.short	(.L_407 - .L_406)
.L_406:
        /*0004*/ 	.word	0x00000082


	//----- nvinfo : EIATTR_KPARAM_INFO
	.align		4
.L_407:
        /*0008*/ 	.byte	0x04, 0x17
        /*000a*/ 	.short	(.L_409 - .L_408)
.L_408:
        /*000c*/ 	.word	0x00000000
        /*0010*/ 	.short	0x0004
        /*0012*/ 	.short	0x0018
        /*0014*/ 	.byte	0x00, 0xf0, 0x11, 0x00


	//----- nvinfo : EIATTR_KPARAM_INFO
	.align		4
.L_409:
        /*0018*/ 	.byte	0x04, 0x17
        /*001a*/ 	.short	(.L_411 - .L_410)
.L_410:
        /*001c*/ 	.word	0x00000000
        /*0020*/ 	.short	0x0003
        /*0022*/ 	.short	0x0014
        /*0024*/ 	.byte	0x00, 0xf0, 0x11, 0x00


	//----- nvinfo : EIATTR_KPARAM_INFO
	.align		4
.L_411:
        /*0028*/ 	.byte	0x04, 0x17
        /*002a*/ 	.short	(.L_413 - .L_412)
.L_412:
        /*002c*/ 	.word	0x00000000
        /*0030*/ 	.short	0x0002
        /*0032*/ 	.short	0x0010
        /*0034*/ 	.byte	0x00, 0xf0, 0x11, 0x00


	//----- nvinfo : EIATTR_KPARAM_INFO
	.align		4
.L_413:
        /*0038*/ 	.byte	0x04, 0x17
        /*003a*/ 	.short	(.L_415 - .L_414)
.L_414:
        /*003c*/ 	.word	0x00000000
        /*0040*/ 	.short	0x0001
        /*0042*/ 	.short	0x0008
        /*0044*/ 	.byte	0x00, 0xf5, 0x21, 0x00


	//----- nvinfo : EIATTR_KPARAM_INFO
	.align		4
.L_415:
        /*0048*/ 	.byte	0x04, 0x17
        /*004a*/ 	.short	(.L_417 - .L_416)
.L_416:
        /*004c*/ 	.word	0x00000000
        /*0050*/ 	.short	0x0000
        /*0052*/ 	.short	0x0000
        /*0054*/ 	.byte	0x00, 0xf5, 0x21, 0x00


	//----- nvinfo : EIATTR_SPARSE_MMA_MASK
	.align		4
.L_417:
        /*0058*/ 	.byte	0x03, 0x50
        /*005a*/ 	.short	0x0000


	//----- nvinfo : EIATTR_MAXREG_COUNT
	.align		4
        /*005c*/ 	.byte	0x03, 0x1b
        /*005e*/ 	.short	0x00ff


	//----- nvinfo : EIATTR_MERCURY_ISA_VERSION
	.align		4
        /*0060*/ 	.byte	0x03, 0x5f
        /*0062*/ 	.short	0x0101


	//----- nvinfo : EIATTR_VRC_CTA_INIT_COUNT
	.align		4
        /*0064*/ 	.byte	0x02, 0x4a
	.zero		1
	.zero		1


	//----- nvinfo : EIATTR_EXIT_INSTR_OFFSETS
	.align		4
        /*0068*/ 	.byte	0x04, 0x1c
        /*006a*/ 	.short	(.L_419 - .L_418)


	//   ....[0]....
.L_418:
        /*006c*/ 	.word	0x00000120


	//   ....[1]....
        /*0070*/ 	.word	0x000003b0


	//----- nvinfo : EIATTR_CBANK_PARAM_SIZE
	.align		4
.L_419:
        /*0074*/ 	.byte	0x03, 0x19
        /*0076*/ 	.short	0x001c


	//----- nvinfo : EIATTR_PARAM_CBANK
	.align		4
        /*0078*/ 	.byte	0x04, 0x0a
        /*007a*/ 	.short	(.L_421 - .L_420)
	.align		4
.L_420:
        /*007c*/ 	.word	index@(.nv.constant0._Z4gradP6float3Pffii)
        /*0080*/ 	.short	0x0380
        /*0082*/ 	.short	0x001c


	//----- nvinfo : EIATTR_SW_WAR
	.align		4
.L_421:
        /*0084*/ 	.byte	0x04, 0x36
        /*0086*/ 	.short	(.L_423 - .L_422)
.L_422:
        /*0088*/ 	.word	0x00000008
.L_423:


//--------------------- .nv.info._Z7extendfPfS_iiii --------------------------
	.section	.nv.info._Z7extendfPfS_iiii,"",@"SHT_CUDA_INFO"
	.sectionflags	@""
	.align	4


	//----- nvinfo : EIATTR_CUDA_API_VERSION
	.align		4
        /*0000*/ 	.byte	0x04, 0x37
        /*0002*/ 	.short	(.L_425 - .L_424)
.L_424:
        /*0004*/ 	.word	0x00000082


	//----- nvinfo : EIATTR_KPARAM_INFO
	.align		4
.L_425:
        /*0008*/ 	.byte	0x04, 0x17
        /*000a*/ 	.short	(.L_427 - .L_426)
.L_426:
        /*000c*/ 	.word	0x00000000
        /*0010*/ 	.short	0x0005
        /*0012*/ 	.short	0x001c
        /*0014*/ 	.byte	0x00, 0xf0, 0x11, 0x00


	//----- nvinfo : EIATTR_KPARAM_INFO
	.align		4
.L_427:
        /*0018*/ 	.byte	0x04, 0x17
        /*001a*/ 	.short	(.L_429 - .L_428)
.L_428:
        /*001c*/ 	.word	0x00000000
        /*0020*/ 	.short	0x0004
        /*0022*/ 	.short	0x0018
        /*0024*/ 	.byte	0x00, 0xf0, 0x11, 0x00


	//----- nvinfo : EIATTR_KPARAM_INFO
	.align		4
.L_429:
        /*0028*/ 	.byte	0x04, 0x17
        /*002a*/ 	.short	(.L_431 - .L_430)
.L_430:
        /*002c*/ 	.word	0x00000000
        /*0030*/ 	.short	0x0003
        /*0032*/ 	.short	0x0014
        /*0034*/ 	.byte	0x00, 0xf0, 0x11, 0x00


	//----- nvinfo : EIATTR_KPARAM_INFO
	.align		4
.L_431:
        /*0038*/ 	.byte	0x04, 0x17
        /*003a*/ 	.short	(.L_433 - .L_432)
.L_432:
        /*003c*/ 	.word	0x00000000
        /*0040*/ 	.short	0x0002
        /*0042*/ 	.short	0x0010
        /*0044*/ 	.byte	0x00, 0xf0, 0x11, 0x00


	//----- nvinfo : EIATTR_KPARAM_INFO
	.align		4
.L_433:
        /*0048*/ 	.byte	0x04, 0x17
        /*004a*/ 	.short	(.L_435 - .L_434)
.L_434:
        /*004c*/ 	.word	0x00000000
        /*0050*/ 	.short	0x0001
        /*0052*/ 	.short	0x0008
        /*0054*/ 	.byte	0x00, 0xf5, 0x21, 0x00


	//----- nvinfo : EIATTR_KPARAM_INFO
	.align		4
.L_435:
        /*0058*/ 	.byte	0x04, 0x17
        /*005a*/ 	.short	(.L_437 - .L_436)
.L_436:
        /*005c*/ 	.word	0x00000000
        /*0060*/ 	.short	0x0000
        /*0062*/ 	.short	0x0000
        /*0064*/ 	.byte	0x00, 0xf5, 0x21, 0x00


	//----- nvinfo : EIATTR_SPARSE_MMA_MASK
	.align		4
.L_437:
        /*0068*/ 	.byte	0x03, 0x50
        /*006a*/ 	.short	0x0000


	//----- nvinfo : EIATTR_MAXREG_COUNT
	.align		4
        /*006c*/ 	.byte	0x03, 0x1b
        /*006e*/ 	.short	0x00ff


	//----- nvinfo : EIATTR_MERCURY_ISA_VERSION
	.align		4
        /*0070*/ 	.byte	0x03, 0x5f
        /*0072*/ 	.short	0x0101


	//----- nvinfo : EIATTR_VRC_CTA_INIT_COUNT
	.align		4
        /*0074*/ 	.byte	0x02, 0x4a
	.zero		1
	.zero		1


	//----- nvinfo : EIATTR_EXIT_INSTR_OFFSETS
	.align		4
        /*0078*/ 	.byte	0x04, 0x1c
        /*007a*/ 	.short	(.L_439 - .L_438)


	//   ....[0]....
.L_438:
        /*007c*/ 	.word	0x00000110


	//   ....[1]....
        /*0080*/ 	.word	0x00000270


	//----- nvinfo : EIATTR_CBANK_PARAM_SIZE
	.align		4
.L_439:
        /*0084*/ 	.byte	0x03, 0x19
        /*0086*/ 	.short	0x0020


	//----- nvinfo : EIATTR_PARAM_CBANK
	.align		4
        /*0088*/ 	.byte	0x04, 0x0a
        /*008a*/ 	.short	(.L_441 - .L_440)
	.align		4
.L_440:
        /*008c*/ 	.word	index@(.nv.constant0._Z7extendfPfS_iiii)
        /*0090*/ 	.short	0x0380
        /*0092*/ 	.short	0x0020


	//----- nvinfo : EIATTR_SW_WAR
	.align		4
.L_441:
        /*0094*/ 	.byte	0x04, 0x36
        /*0096*/ 	.short	(.L_443 - .L_442)
.L_442:
        /*0098*/ 	.word	0x00000008
.L_443:


//--------------------- .nv.callgraph             --------------------------
	.section	.nv.callgraph,"",@"SHT_CUDA_CALLGRAPH"
	.align	4
	.sectionentsize	8
	.align		4
        /*0000*/ 	.word	0x00000000
	.align		4
        /*0004*/ 	.word	0xffffffff
	.align		4
        /*0008*/ 	.word	0x00000000
	.align		4
        /*000c*/ 	.word	0xfffffffe
	.align		4
        /*0010*/ 	.word	0x00000000
	.align		4
        /*0014*/ 	.word	0xfffffffd
	.align		4
        /*0018*/ 	.word	0x00000000
	.align		4
        /*001c*/ 	.word	0xfffffffc


//--------------------- .text._Z8radonadjP6float2S0_Pfiii --------------------------
	.section	.text._Z8radonadjP6float2S0_Pfiii,"ax",@progbits
	.align	128
        .global         _Z8radonadjP6float2S0_Pfiii
        .type           _Z8radonadjP6float2S0_Pfiii,@function
        .size           _Z8radonadjP6float2S0_Pfiii,(.L_x_115 - _Z8radonadjP6float2S0_Pfiii)
        .other          _Z8radonadjP6float2S0_Pfiii,@"STO_CUDA_ENTRY STV_DEFAULT"
_Z8radonadjP6float2S0_Pfiii:
.text._Z8radonadjP6float2S0_Pfiii:
[----:B------:R-:W-:Y:S01]  /*0000*/  LDC R1, c[0x0][0x37c] ;  /* 0x0000df00ff017b82 */ /* 0x000fe20000000800 */
[----:B------:R-:W0:Y:S01]  /*0010*/  S2R R10, SR_CTAID.X ;  /* 0x00000000000a7919 */ /* 0x000e220000002500 */
[----:B------:R-:W0:Y:S06]  /*0020*/  LDCU UR4, c[0x0][0x360] ;  /* 0x00006c00ff0477ac */ /* 0x000e2c0008000800 */
[----:B------:R-:W1:Y:S01]  /*0030*/  LDC R20, c[0x0][0x398] ;  /* 0x0000e600ff147b82 */ /* 0x000e620000000800 */
[----:B------:R-:W0:Y:S01]  /*0040*/  S2R R3, SR_TID.X ;  /* 0x0000000000037919 */ /* 0x000e220000002100 */
[----:B------:R-:W2:Y:S01]  /*0050*/  LDCU UR5, c[0x0][0x364] ;  /* 0x00006c80ff0577ac */ /* 0x000ea20008000800 */
[----:B------:R-:W2:Y:S01]  /*0060*/  S2R R9, SR_CTAID.Y ;  /* 0x0000000000097919 */ /* 0x000ea20000002600 */
[----:B------:R-:W3:Y:S01]  /*0070*/  LDCU UR6, c[0x0][0x368] ;  /* 0x00006d00ff0677ac */ /* 0x000ee20008000800 */
[----:B------:R-:W2:Y:S01]  /*0080*/  S2R R0, SR_TID.Y ;  /* 0x0000000000007919 */ /* 0x000ea20000002200 */
[----:B------:R-:W4:Y:S01]  /*0090*/  LDCU UR7, c[0x0][0x3a0] ;  /* 0x00007400ff0777ac */ /* 0x000f220008000800 */
[----:B------:R-:W3:Y:S01]  /*00a0*/  S2R R8, SR_CTAID.Z ;  /* 0x0000000000087919 */ /* 0x000ee20000002700 */
[----:B------:R-:W3:Y:S01]  /*00b0*/  S2R R5, SR_TID.Z ;  /* 0x0000000000057919 */ /* 0x000ee20000002300 */
[----:B0-----:R-:W-:-:S02]  /*00c0*/  IMAD R10, R10, UR4, R3 ;  /* 0x000000040a0a7c24 */ /* 0x001fc4000f8e0203 */
[----:B--2---:R-:W-:-:S05]  /*00d0*/  IMAD R9, R9, UR5, R0 ;  /* 0x0000000509097c24 */ /* 0x004fca000f8e0200 */
[----:B------:R-:W-:Y:S01]  /*00e0*/  VIMNMX R3, PT, PT, R10, R9, !PT ;  /* 0x000000090a037248 */ /* 0x000fe20007fe0100 */
[----:B---3--:R-:W-:-:S05]  /*00f0*/  IMAD R8, R8, UR6, R5 ;  /* 0x0000000608087c24 */ /* 0x008fca000f8e0205 */
[----:B----4-:R-:W-:-:S04]  /*0100*/  ISETP.GE.AND P0, PT, R8, UR7, PT ;  /* 0x0000000708007c0c */ /* 0x010fc8000bf06270 */
[----:B-1----:R-:W-:-:S13]  /*0110*/  ISETP.GE.OR P0, PT, R3, R20, P0 ;  /* 0x000000140300720c */ /* 0x002fda0000706670 */
[----:B------:R-:W-:Y:S05]  /*0120*/  @P0 EXIT ;  /* 0x000000000000094d */ /* 0x000fea0003800000 */
[----:B------:R-:W0:Y:S01]  /*0130*/  LDCU UR9, c[0x0][0x39c] ;  /* 0x00007380ff0977ac */ /* 0x000e220008000800 */
[----:B------:R-:W-:Y:S01]  /*0140*/  CS2R R6, SRZ ;  /* 0x0000000000067805 */ /* 0x000fe2000001ff00 */
[----:B------:R-:W1:Y:S01]  /*0150*/  LDCU.64 UR10, c[0x0][0x358] ;  /* 0x00006b00ff0a77ac */ /* 0x000e620008000a00 */
[----:B0-----:R-:W-:-:S09]  /*0160*/  UISETP.GE.AND UP0, UPT, UR9, 0x1, UPT ;  /* 0x000000010900788c */ /* 0x001fd2000bf06270 */
[----:B-1----:R-:W-:Y:S05]  /*0170*/  BRA.U !UP0, `(.L_x_0) ;  /* 0x0000000d089c7547 */ /* 0x002fea000b800000 */
[----:B------:R-:W-:Y:S01]  /*0180*/  UISETP.GE.U32.AND UP0, UPT, UR9, 0x4, UPT ;  /* 0x000000040900788c */ /* 0x000fe2000bf06070 */
[----:B------:R-:W-:Y:S01]  /*0190*/  SHF.R.U32.HI R4, RZ, 0x1, R20 ;  /* 0x00000001ff047819 */ /* 0x000fe20000011614 */
[----:B------:R-:W-:Y:S02]  /*01a0*/  IMAD R3, R8, R20, RZ ;  /* 0x0000001408037224 */ /* 0x000fe400078e02ff */
[----:B------:R-:W-:Y:S01]  /*01b0*/  HFMA2 R11, -RZ, RZ, 0, 0 ;  /* 0x00000000ff0b7431 */ /* 0x000fe200000001ff */
[----:B------:R-:W-:Y:S02]  /*01c0*/  IADD3 R5, PT, PT, R20, -0x1, RZ ;  /* 0xffffffff14057810 */ /* 0x000fe40007ffe0ff */
[----:B------:R-:W-:Y:S02]  /*01d0*/  CS2R R6, SRZ ;  /* 0x0000000000067805 */ /* 0x000fe4000001ff00 */
[-C--:B------:R-:W-:Y:S01]  /*01e0*/  IADD3 R2, PT, PT, R10, -R4.reuse, RZ ;  /* 0x800000040a027210 */ /* 0x080fe20007ffe0ff */
[----:B------:R-:W-:Y:S01]  /*01f0*/  IMAD R3, R3, UR9, RZ ;  /* 0x0000000903037c24 */ /* 0x000fe2000f8e02ff */
[-C--:B------:R-:W-:Y:S01]  /*0200*/  IADD3 R0, PT, PT, R9, -R4.reuse, RZ ;  /* 0x8000000409007210 */ /* 0x080fe20007ffe0ff */
[----:B------:R-:W-:Y:S01]  /*0210*/  ULOP3.LUT UR6, UR9, 0x3, URZ, 0xc0, !UPT ;  /* 0x0000000309067892 */ /* 0x000fe2000f8ec0ff */
[----:B------:R-:W-:-:S02]  /*0220*/  I2FP.F32.U32 R4, R4 ;  /* 0x0000000400047245 */ /* 0x000fc40000201000 */
[----:B------:R-:W-:Y:S02]  /*0230*/  I2FP.F32.S32 R2, R2 ;  /* 0x0000000200027245 */ /* 0x000fe40000201400 */
[----:B------:R-:W-:Y:S01]  /*0240*/  I2FP.F32.S32 R0, R0 ;  /* 0x0000000000007245 */ /* 0x000fe20000201400 */
[----:B------:R-:W-:Y:S06]  /*0250*/  BRA.U !UP0, `(.L_x_1) ;  /* 0x0000000508f47547 */ /* 0x000fec000b800000 */
[----:B------:R-:W0:Y:S01]  /*0260*/  LDCU.64 UR4, c[0x0][0x390] ;  /* 0x00007200ff0477ac */ /* 0x000e220008000a00 */
[----:B------:R-:W-:Y:S01]  /*0270*/  IMAD R19, R8, UR9, RZ ;  /* 0x0000000908137c24 */ /* 0x000fe2000f8e02ff */
[----:B------:R-:W-:Y:S01]  /*0280*/  MOV R6, RZ ;  /* 0x000000ff00067202 */ /* 0x000fe20000000f00 */
[----:B------:R-:W-:Y:S02]  /*0290*/  ULOP3.LUT UR7, UR9, 0x7ffffffc, URZ, 0xc0, !UPT ;  /* 0x7ffffffc09077892 */ /* 0x000fe4000f8ec0ff */
[C---:B------:R-:W-:Y:S01]  /*02a0*/  IMAD R11, R19.reuse, R20, R20 ;  /* 0x00000014130b7224 */ /* 0x040fe200078e0214 */
[C---:B------:R-:W-:Y:S02]  /*02b0*/  IADD3 R13, PT, PT, R19.reuse, 0x2, RZ ;  /* 0x00000002130d7810 */ /* 0x040fe40007ffe0ff */
[----:B------:R-:W-:Y:S01]  /*02c0*/  MOV R12, RZ ;  /* 0x000000ff000c7202 */ /* 0x000fe20000000f00 */
[----:B------:R-:W-:Y:S01]  /*02d0*/  UIADD3 UR8, UPT, UPT, -UR7, URZ, URZ ;  /* 0x000000ff07087290 */ /* 0x000fe2000fffe1ff */
[----:B------:R-:W-:Y:S01]  /*02e0*/  IADD3 R19, PT, PT, R19, 0x3, RZ ;  /* 0x0000000313137810 */ /* 0x000fe20007ffe0ff */
[----:B0-----:R-:W-:-:S04]  /*02f0*/  UIADD3 UR4, UP0, UPT, UR4, 0x8, URZ ;  /* 0x0000000804047890 */ /* 0x001fc8000ff1e0ff */
[----:B------:R-:W-:Y:S02]  /*0300*/  UIADD3.X UR5, UPT, UPT, URZ, UR5, URZ, UP0, !UPT ;  /* 0x00000005ff057290 */ /* 0x000fe400087fe4ff */
[----:B------:R-:W-:-:S04]  /*0310*/  MOV R22, UR4 ;  /* 0x0000000400167c02 */ /* 0x000fc80008000f00 */
[----:B------:R-:W-:-:S07]  /*0320*/  MOV R23, UR5 ;  /* 0x0000000500177c02 */ /* 0x000fce0008000f00 */
.L_x_2:
[----:B------:R-:W2:Y:S01]  /*0330*/  LDG.E R14, desc[UR10][R22.64+-0x8] ;  /* 0xfffff80a160e7981 */ /* 0x000ea2000c1e1900 */
[----:B------:R-:W0:Y:S03]  /*0340*/  LDC.64 R24, c[0x0][0x388] ;  /* 0x0000e200ff187b82 */ /* 0x000e260000000a00 */
[----:B------:R-:W3:Y:S01]  /*0350*/  LDG.E R21, desc[UR10][R22.64+-0x4] ;  /* 0xfffffc0a16157981 */ /* 0x000ee2000c1e1900 */
[----:B--2---:R-:W-:-:S04]  /*0360*/  FMUL.RZ R16, R14, 0.15915493667125701904 ;  /* 0x3e22f9830e107820 */ /* 0x004fc8000040c000 */
[----:B------:R-:W1:Y:S08]  /*0370*/  MUFU.COS R17, R16 ;  /* 0x0000001000117308 */ /* 0x000e700000000000 */
[----:B------:R-:W2:Y:S01]  /*0380*/  MUFU.SIN R15, R16 ;  /* 0x00000010000f7308 */ /* 0x000ea20000000400 */
[----:B-1----:R-:W-:-:S04]  /*0390*/  FMUL R17, R0, R17 ;  /* 0x0000001100117220 */ /* 0x002fc80000400000 */
[----:B--2---:R-:W-:-:S04]  /*03a0*/  FFMA R15, R2, R15, R17 ;  /* 0x0000000f020f7223 */ /* 0x004fc80000000011 */
[----:B------:R-:W-:-:S04]  /*03b0*/  FADD R18, R4, R15 ;  /* 0x0000000f04127221 */ /* 0x000fc80000000000 */
[----:B------:R-:W1:Y:S02]  /*03c0*/  F2I.TRUNC.NTZ R26, R18 ;  /* 0x00000012001a7305 */ /* 0x000e64000020f100 */
[----:B-1----:R-:W-:-:S04]  /*03d0*/  VIMNMX.RELU R14, PT, PT, R5, R26, PT ;  /* 0x0000001a050e7248 */ /* 0x002fc80003fe1100 */
[----:B------:R-:W-:-:S05]  /*03e0*/  IADD3 R15, PT, PT, R12, R3, R14 ;  /* 0x000000030c0f7210 */ /* 0x000fca0007ffe00e */
[----:B0-----:R-:W-:-:S06]  /*03f0*/  IMAD.WIDE R14, R15, 0x8, R24 ;  /* 0x000000080f0e7825 */ /* 0x001fcc00078e0218 */
[----:B------:R-:W2:Y:S01]  /*0400*/  LDG.E.64 R14, desc[UR10][R14.64] ;  /* 0x0000000a0e0e7981 */ /* 0x000ea2000c1e1b00 */
[----:B------:R-:W-:-:S04]  /*0410*/  VIADDMNMX.RELU R16, R26, 0x1, R5, PT ;  /* 0x000000011a107846 */ /* 0x000fc80003801105 */
[----:B------:R-:W-:-:S05]  /*0420*/  IADD3 R17, PT, PT, R12, R3, R16 ;  /* 0x000000030c117210 */ /* 0x000fca0007ffe010 */
[----:B------:R-:W-:-:S06]  /*0430*/  IMAD.WIDE R16, R17, 0x8, R24 ;  /* 0x0000000811107825 */ /* 0x000fcc00078e0218 */
[----:B------:R-:W4:Y:S01]  /*0440*/  LDG.E.64 R16, desc[UR10][R16.64] ;  /* 0x0000000a10107981 */ /* 0x000f22000c1e1b00 */
[----:B------:R-:W-:Y:S01]  /*0450*/  I2FP.F32.S32 R27, R26 ;  /* 0x0000001a001b7245 */ /* 0x000fe20000201400 */
[----:B---3--:R-:W-:-:S04]  /*0460*/  FMUL.RZ R29, R21, 0.15915493667125701904 ;  /* 0x3e22f983151d7820 */ /* 0x008fc8000040c000 */
[----:B------:R-:W-:Y:S01]  /*0470*/  FADD R18, R18, -R27 ;  /* 0x8000001b12127221 */ /* 0x000fe20000000000 */
[----:B------:R-:W0:Y:S03]  /*0480*/  MUFU.COS R21, R29 ;  /* 0x0000001d00157308 */ /* 0x000e260000000000 */
[----:B------:R-:W-:Y:S01]  /*0490*/  FADD R26, -R18, 1 ;  /* 0x3f800000121a7421 */ /* 0x000fe20000000100 */
[----:B0-----:R-:W-:-:S03]  /*04a0*/  FMUL R21, R0, R21 ;  /* 0x0000001500157220 */ /* 0x001fc60000400000 */
[C---:B--2---:R-:W-:Y:S01]  /*04b0*/  FMUL R27, R26.reuse, R14 ;  /* 0x0000000e1a1b7220 */ /* 0x044fe20000400000 */
[----:B------:R-:W-:Y:S02]  /*04c0*/  FMUL R26, R26, R15 ;  /* 0x0000000f1a1a7220 */ /* 0x000fe40000400000 */
[----:B------:R-:W0:Y:S02]  /*04d0*/  MUFU.SIN R15, R29 ;  /* 0x0000001d000f7308 */ /* 0x000e240000000400 */
[----:B0-----:R-:W-:-:S04]  /*04e0*/  FFMA R21, R2, R15, R21 ;  /* 0x0000000f02157223 */ /* 0x001fc80000000015 */
[----:B------:R-:W-:-:S04]  /*04f0*/  FADD R21, R4, R21 ;  /* 0x0000001504157221 */ /* 0x000fc80000000000 */
[----:B------:R-:W0:Y:S01]  /*0500*/  F2I.TRUNC.NTZ R28, R21 ;  /* 0x00000015001c7305 */ /* 0x000e22000020f100 */
[C---:B----4-:R-:W-:Y:S01]  /*0510*/  FFMA R27, R18.reuse, R16, R27 ;  /* 0x00000010121b7223 */ /* 0x050fe2000000001b */
[----:B------:R-:W-:Y:S01]  /*0520*/  FFMA R18, R18, R17, R26 ;  /* 0x0000001112127223 */ /* 0x000fe2000000001a */
[----:B0-----:R-:W-:-:S04]  /*0530*/  VIMNMX.RELU R14, PT, PT, R5, R28, PT ;  /* 0x0000001c050e7248 */ /* 0x001fc80003fe1100 */
[----:B------:R-:W-:-:S05]  /*0540*/  IADD3 R15, PT, PT, R12, R11, R14 ;  /* 0x0000000b0c0f7210 */ /* 0x000fca0007ffe00e */
[----:B------:R-:W-:-:S05]  /*0550*/  IMAD.WIDE R16, R15, 0x8, R24 ;  /* 0x000000080f107825 */ /* 0x000fca00078e0218 */
[----:B------:R-:W2:Y:S01]  /*0560*/  LDG.E.64 R14, desc[UR10][R16.64] ;  /* 0x0000000a100e7981 */ /* 0x000ea2000c1e1b00 */
[----:B------:R-:W-:Y:S02]  /*0570*/  I2FP.F32.S32 R26, R28 ;  /* 0x0000001c001a7245 */ /* 0x000fe40000201400 */
[----:B------:R-:W-:-:S03]  /*0580*/  VIADDMNMX.RELU R28, R28, 0x1, R5, PT ;  /* 0x000000011c1c7846 */ /* 0x000fc60003801105 */
[----:B------:R-:W-:Y:S01]  /*0590*/  FADD R26, R21, -R26 ;  /* 0x8000001a151a7221 */ /* 0x000fe20000000000 */
[----:B------:R-:W-:-:S03]  /*05a0*/  IADD3 R29, PT, PT, R12, R11, R28 ;  /* 0x0000000b0c1d7210 */ /* 0x000fc60007ffe01c */
[----:B------:R-:W-:-:S04]  /*05b0*/  FADD R28, -R26, 1 ;  /* 0x3f8000001a1c7421 */ /* 0x000fc80000000100 */
[C---:B--2---:R-:W-:Y:S01]  /*05c0*/  FMUL R21, R28.reuse, R14 ;  /* 0x0000000e1c157220 */ /* 0x044fe20000400000 */
[----:B------:R-:W-:Y:S01]  /*05d0*/  FMUL R28, R28, R15 ;  /* 0x0000000f1c1c7220 */ /* 0x000fe20000400000 */
[----:B------:R-:W-:Y:S02]  /*05e0*/  IMAD.WIDE R14, R29, 0x8, R24 ;  /* 0x000000081d0e7825 */ /* 0x000fe400078e0218 */
[----:B------:R-:W2:Y:S04]  /*05f0*/  LDG.E R29, desc[UR10][R22.64] ;  /* 0x0000000a161d7981 */ /* 0x000ea8000c1e1900 */
[----:B------:R-:W3:Y:S02]  /*0600*/  LDG.E.64 R14, desc[UR10][R14.64] ;  /* 0x0000000a0e0e7981 */ /* 0x000ee4000c1e1b00 */
[----:B---3--:R-:W-:Y:S01]  /*0610*/  FFMA R16, R26, R15, R28 ;  /* 0x0000000f1a107223 */ /* 0x008fe2000000001c */
[----:B--2---:R-:W-:-:S04]  /*0620*/  FMUL.RZ R28, R29, 0.15915493667125701904 ;  /* 0x3e22f9831d1c7820 */ /* 0x004fc8000040c000 */
[----:B------:R-:W0:Y:S08]  /*0630*/  MUFU.COS R29, R28 ;  /* 0x0000001c001d7308 */ /* 0x000e300000000000 */
[----:B------:R-:W1:Y:S01]  /*0640*/  MUFU.SIN R17, R28 ;  /* 0x0000001c00117308 */ /* 0x000e620000000400 */
[----:B0-----:R-:W-:-:S04]  /*0650*/  FMUL R29, R0, R29 ;  /* 0x0000001d001d7220 */ /* 0x001fc80000400000 */
[----:B-1----:R-:W-:-:S04]  /*0660*/  FFMA R29, R2, R17, R29 ;  /* 0x00000011021d7223 */ /* 0x002fc8000000001d */
[----:B------:R-:W-:-:S04]  /*0670*/  FADD R29, R4, R29 ;  /* 0x0000001d041d7221 */ /* 0x000fc80000000000 */
[----:B------:R-:W0:Y:S01]  /*0680*/  F2I.TRUNC.NTZ R17, R29 ;  /* 0x0000001d00117305 */ /* 0x000e22000020f100 */
[----:B------:R-:W-:Y:S01]  /*0690*/  FFMA R21, R26, R14, R21 ;  /* 0x0000000e1a157223 */ /* 0x000fe20000000015 */
[----:B0-----:R-:W-:-:S05]  /*06a0*/  VIMNMX.RELU R14, PT, PT, R5, R17, PT ;  /* 0x00000011050e7248 */ /* 0x001fca0003fe1100 */
[----:B------:R-:W-:-:S05]  /*06b0*/  IMAD R15, R13, R20, R14 ;  /* 0x000000140d0f7224 */ /* 0x000fca00078e020e */
[----:B------:R-:W-:-:S05]  /*06c0*/  IADD3 R15, PT, PT, R15, R12, RZ ;  /* 0x0000000c0f0f7210 */ /* 0x000fca0007ffe0ff */
[----:B------:R-:W-:-:S06]  /*06d0*/  IMAD.WIDE R14, R15, 0x8, R24 ;  /* 0x000000080f0e7825 */ /* 0x000fcc00078e0218 */
[----:B------:R-:W2:Y:S01]  /*06e0*/  LDG.E.64 R14, desc[UR10][R14.64] ;  /* 0x0000000a0e0e7981 */ /* 0x000ea2000c1e1b00 */
[----:B------:R-:W-:Y:S02]  /*06f0*/  I2FP.F32.S32 R26, R17 ;  /* 0x00000011001a7245 */ /* 0x000fe40000201400 */
[----:B------:R-:W-:Y:S01]  /*0700*/  VIADDMNMX.RELU R17, R17, 0x1, R5, PT ;  /* 0x0000000111117846 */ /* 0x000fe20003801105 */
[----:B------:R-:W-:-:S04]  /*0710*/  FADD R28, R27, R6 ;  /* 0x000000061b1c7221 */ /* 0x000fc80000000000 */
[----:B------:R-:W-:Y:S02]  /*0720*/  IMAD R27, R13, R20, R17 ;  /* 0x000000140d1b7224 */ /* 0x000fe400078e0211 */
[----:B------:R-:W-:-:S03]  /*0730*/  FADD R17, R18, R7 ;  /* 0x0000000712117221 */ /* 0x000fc60000000000 */
[----:B------:R-:W-:Y:S01]  /*0740*/  IADD3 R7, PT, PT, R27, R12, RZ ;  /* 0x0000000c1b077210 */ /* 0x000fe20007ffe0ff */
[----:B------:R-:W-:-:S04]  /*0750*/  FADD R26, R29, -R26 ;  /* 0x8000001a1d1a7221 */ /* 0x000fc80000000000 */
[----:B------:R-:W-:-:S04]  /*0760*/  IMAD.WIDE R6, R7, 0x8, R24 ;  /* 0x0000000807067825 */ /* 0x000fc800078e0218 */
[C---:B------:R-:W-:Y:S02]  /*0770*/  FADD R29, -R26.reuse, 1 ;  /* 0x3f8000001a1d7421 */ /* 0x040fe40000000100 */
[----:B------:R-:W3:Y:S02]  /*0780*/  LDG.E.64 R6, desc[UR10][R6.64] ;  /* 0x0000000a06067981 */ /* 0x000ee4000c1e1b00 */
[C---:B--2---:R-:W-:Y:S02]  /*0790*/  FMUL R27, R29.reuse, R14 ;  /* 0x0000000e1d1b7220 */ /* 0x044fe40000400000 */
[----:B------:R-:W2:Y:S01]  /*07a0*/  LDG.E R14, desc[UR10][R22.64+0x4] ;  /* 0x0000040a160e7981 */ /* 0x000ea2000c1e1900 */
[----:B------:R-:W-:Y:S01]  /*07b0*/  FMUL R29, R29, R15 ;  /* 0x0000000f1d1d7220 */ /* 0x000fe20000400000 */
[----:B---3--:R-:W-:-:S03]  /*07c0*/  FFMA R18, R26, R6, R27 ;  /* 0x000000061a127223 */ /* 0x008fc6000000001b */
[----:B------:R-:W-:Y:S01]  /*07d0*/  FFMA R26, R26, R7, R29 ;  /* 0x000000071a1a7223 */ /* 0x000fe2000000001d */
[----:B--2---:R-:W-:-:S04]  /*07e0*/  FMUL.RZ R29, R14, 0.15915493667125701904 ;  /* 0x3e22f9830e1d7820 */ /* 0x004fc8000040c000 */
[----:B------:R-:W0:Y:S08]  /*07f0*/  MUFU.COS R27, R29 ;  /* 0x0000001d001b7308 */ /* 0x000e300000000000 */
[----:B------:R-:W1:Y:S01]  /*0800*/  MUFU.SIN R15, R29 ;  /* 0x0000001d000f7308 */ /* 0x000e620000000400 */
[----:B0-----:R-:W-:-:S04]  /*0810*/  FMUL R27, R0, R27 ;  /* 0x0000001b001b7220 */ /* 0x001fc80000400000 */
[----:B-1----:R-:W-:-:S04]  /*0820*/  FFMA R15, R2, R15, R27 ;  /* 0x0000000f020f7223 */ /* 0x002fc8000000001b */
[----:B------:R-:W-:-:S04]  /*0830*/  FADD R14, R4, R15 ;  /* 0x0000000f040e7221 */ /* 0x000fc80000000000 */
[----:B------:R-:W0:Y:S02]  /*0840*/  F2I.TRUNC.NTZ R15, R14 ;  /* 0x0000000e000f7305 */ /* 0x000e24000020f100 */
[----:B0-----:R-:W-:-:S05]  /*0850*/  VIMNMX.RELU R6, PT, PT, R5, R15, PT ;  /* 0x0000000f05067248 */ /* 0x001fca0003fe1100 */
[----:B------:R-:W-:Y:S01]  /*0860*/  IMAD R7, R19, R20, R6 ;  /* 0x0000001413077224 */ /* 0x000fe200078e0206 */
[----:B------:R-:W-:Y:S02]  /*0870*/  VIADDMNMX.RELU R6, R15, 0x1, R5, PT ;  /* 0x000000010f067846 */ /* 0x000fe40003801105 */
[----:B------:R-:W-:Y:S02]  /*0880*/  I2FP.F32.S32 R27, R15 ;  /* 0x0000000f001b7245 */ /* 0x000fe40000201400 */
[----:B------:R-:W-:Y:S01]  /*0890*/  IADD3 R7, PT, PT, R7, R12, RZ ;  /* 0x0000000c07077210 */ /* 0x000fe20007ffe0ff */
[----:B------:R-:W-:-:S04]  /*08a0*/  IMAD R15, R19, R20, R6 ;  /* 0x00000014130f7224 */ /* 0x000fc800078e0206 */
[----:B------:R-:W-:Y:S01]  /*08b0*/  IMAD.WIDE R6, R7, 0x8, R24 ;  /* 0x0000000807067825 */ /* 0x000fe200078e0218 */
[----:B------:R-:W-:-:S03]  /*08c0*/  IADD3 R15, PT, PT, R15, R12, RZ ;  /* 0x0000000c0f0f7210 */ /* 0x000fc60007ffe0ff */
[----:B------:R-:W-:Y:S02]  /*08d0*/  FADD R27, R14, -R27 ;  /* 0x8000001b0e1b7221 */ /* 0x000fe40000000000 */
[----:B------:R-:W-:Y:S01]  /*08e0*/  IMAD.WIDE R14, R15, 0x8, R24 ;  /* 0x000000080f0e7825 */ /* 0x000fe200078e0218 */
[----:B------:R-:W2:Y:S05]  /*08f0*/  LDG.E.64 R6, desc[UR10][R6.64] ;  /* 0x0000000a06067981 */ /* 0x000eaa000c1e1b00 */
[----:B------:R-:W3:Y:S01]  /*0900*/  LDG.E.64 R14, desc[UR10][R14.64] ;  /* 0x0000000a0e0e7981 */ /* 0x000ee2000c1e1b00 */
[----:B------:R-:W-:Y:S01]  /*0910*/  UIADD3 UR8, UPT, UPT, UR8, 0x4, URZ ;  /* 0x0000000408087890 */ /* 0x000fe2000fffe0ff */
[----:B------:R-:W-:Y:S01]  /*0920*/  FADD R17, R17, R16 ;  /* 0x0000001011117221 */ /* 0x000fe20000000000 */
[----:B------:R-:W-:-:S02]  /*0930*/  FADD R16, -R27, 1 ;  /* 0x3f8000001b107421 */ /* 0x000fc40000000100 */
[----:B------:R-:W-:Y:S01]  /*0940*/  UISETP.NE.AND UP0, UPT, UR8, URZ, UPT ;  /* 0x000000ff0800728c */ /* 0x000fe2000bf05270 */
[----:B------:R-:W-:Y:S01]  /*0950*/  FADD R21, R28, R21 ;  /* 0x000000151c157221 */ /* 0x000fe20000000000 */
[----:B------:R-:W-:Y:S01]  /*0960*/  FADD R26, R17, R26 ;  /* 0x0000001a111a7221 */ /* 0x000fe20000000000 */
[----:B------:R-:W-:Y:S02]  /*0970*/  IADD3 R22, P0, PT, R22, 0x10, RZ ;  /* 0x0000001016167810 */ /* 0x000fe40007f1e0ff */
[----:B------:R-:W-:Y:S01]  /*0980*/  FADD R18, R21, R18 ;  /* 0x0000001215127221 */ /* 0x000fe20000000000 */
[----:B------:R-:W-:Y:S02]  /*0990*/  LEA R12, R20, R12, 0x2 ;  /* 0x0000000c140c7211 */ /* 0x000fe400078e10ff */
[----:B------:R-:W-:Y:S01]  /*09a0*/  IADD3.X R23, PT, PT, RZ, R23, RZ, P0, !PT ;  /* 0x00000017ff177210 */ /* 0x000fe200007fe4ff */
[C---:B--2---:R-:W-:Y:S01]  /*09b0*/  FMUL R24, R16.reuse, R6 ;  /* 0x0000000610187220 */ /* 0x044fe20000400000 */
[----:B------:R-:W-:-:S03]  /*09c0*/  FMUL R16, R16, R7 ;  /* 0x0000000710107220 */ /* 0x000fc60000400000 */
[C---:B---3--:R-:W-:Y:S01]  /*09d0*/  FFMA R17, R27.reuse, R14, R24 ;  /* 0x0000000e1b117223 */ /* 0x048fe20000000018 */
[----:B------:R-:W-:-:S03]  /*09e0*/  FFMA R7, R27, R15, R16 ;  /* 0x0000000f1b077223 */ /* 0x000fc60000000010 */
[----:B------:R-:W-:Y:S01]  /*09f0*/  FADD R6, R18, R17 ;  /* 0x0000001112067221 */ /* 0x000fe20000000000 */
[----:B------:R-:W-:Y:S01]  /*0a00*/  FADD R7, R26, R7 ;  /* 0x000000071a077221 */ /* 0x000fe20000000000 */
[----:B------:R-:W-:Y:S06]  /*0a10*/  BRA.U UP0, `(.L_x_2) ;  /* 0xfffffff900447547 */ /* 0x000fec000b83ffff */
[----:B------:R-:W-:-:S07]  /*0a20*/  MOV R11, UR7 ;  /* 0x00000007000b7c02 */ /* 0x000fce0008000f00 */
.L_x_1:
[----:B------:R-:W-:-:S09]  /*0a30*/  UISETP.NE.AND UP0, UPT, UR6, URZ, UPT ;  /* 0x000000ff0600728c */ /* 0x000fd2000bf05270 */
[----:B------:R-:W-:Y:S05]  /*0a40*/  BRA.U !UP0, `(.L_x_0) ;  /* 0x0000000508687547 */ /* 0x000fea000b800000 */
[----:B------:R-:W-:Y:S02]  /*0a50*/  UISETP.NE.AND UP0, UPT, UR6, 0x1, UPT ;  /* 0x000000010600788c */ /* 0x000fe4000bf05270 */
[----:B------:R-:W-:-:S04]  /*0a60*/  ULOP3.LUT UR4, UR9, 0x1, URZ, 0xc0, !UPT ;  /* 0x0000000109047892 */ /* 0x000fc8000f8ec0ff */
[----:B------:R-:W-:-:S03]  /*0a70*/  UISETP.NE.U32.AND UP1, UPT, UR4, 0x1, UPT ;  /* 0x000000010400788c */ /* 0x000fc6000bf25070 */
[----:B------:R-:W-:Y:S08]  /*0a80*/  BRA.U !UP0, `(.L_x_3) ;  /* 0x0000000108e07547 */ /* 0x000ff0000b800000 */
[----:B------:R-:W0:Y:S02]  /*0a90*/  LDC.64 R12, c[0x0][0x390] ;  /* 0x0000e400ff0c7b82 */ /* 0x000e240000000a00 */
[----:B0-----:R-:W-:-:S05]  /*0aa0*/  IMAD.WIDE.U32 R12, R11, 0x4, R12 ;  /* 0x000000040b0c7825 */ /* 0x001fca00078e000c */
[----:B------:R-:W2:Y:S04]  /*0ab0*/  LDG.E R14, desc[UR10][R12.64] ;  /* 0x0000000a0c0e7981 */ /* 0x000ea8000c1e1900 */
[----:B------:R-:W3:Y:S01]  /*0ac0*/  LDG.E R16, desc[UR10][R12.64+0x4] ;  /* 0x0000040a0c107981 */ /* 0x000ee2000c1e1900 */
[----:B--2---:R-:W-:-:S04]  /*0ad0*/  FMUL.RZ R23, R14, 0.15915493667125701904 ;  /* 0x3e22f9830e177820 */ /* 0x004fc8000040c000 */
[----:B------:R-:W0:Y:S01]  /*0ae0*/  MUFU.COS R17, R23 ;  /* 0x0000001700117308 */ /* 0x000e220000000000 */
[----:B---3--:R-:W-:-:S07]  /*0af0*/  FMUL.RZ R16, R16, 0.15915493667125701904 ;  /* 0x3e22f98310107820 */ /* 0x008fce000040c000 */
[----:B------:R-:W1:Y:S08]  /*0b00*/  MUFU.SIN R15, R23 ;  /* 0x00000017000f7308 */ /* 0x000e700000000400 */
[----:B------:R-:W2:Y:S01]  /*0b10*/  MUFU.COS R21, R16 ;  /* 0x0000001000157308 */ /* 0x000ea20000000000 */
[----:B0-----:R-:W-:-:S07]  /*0b20*/  FMUL R17, R0, R17 ;  /* 0x0000001100117220 */ /* 0x001fce0000400000 */
[----:B------:R-:W0:Y:S01]  /*0b30*/  MUFU.SIN R19, R16 ;  /* 0x0000001000137308 */ /* 0x000e220000000400 */
[----:B-1----:R-:W-:-:S04]  /*0b40*/  FFMA R15, R2, R15, R17 ;  /* 0x0000000f020f7223 */ /* 0x002fc80000000011 */
[----:B------:R-:W-:Y:S01]  /*0b50*/  FADD R22, R4, R15 ;  /* 0x0000000f04167221 */ /* 0x000fe20000000000 */
[-C--:B------:R-:W-:Y:S02]  /*0b60*/  IMAD R15, R11, R20.reuse, R3 ;  /* 0x000000140b0f7224 */ /* 0x080fe400078e0203 */
[----:B--2---:R-:W-:Y:S01]  /*0b70*/  FMUL R14, R0, R21 ;  /* 0x00000015000e7220 */ /* 0x004fe20000400000 */
[----:B------:R-:W1:Y:S02]  /*0b80*/  F2I.TRUNC.NTZ R24, R22 ;  /* 0x0000001600187305 */ /* 0x000e64000020f100 */
[----:B------:R-:W-:Y:S01]  /*0b90*/  IADD3 R23, PT, PT, R15, R20, RZ ;  /* 0x000000140f177210 */ /* 0x000fe20007ffe0ff */
[----:B0-----:R-:W-:Y:S02]  /*0ba0*/  FFMA R21, R2, R19, R14 ;  /* 0x0000001302157223 */ /* 0x001fe4000000000e */
[----:B------:R-:W0:Y:S02]  /*0bb0*/  LDC.64 R18, c[0x0][0x388] ;  /* 0x0000e200ff127b82 */ /* 0x000e240000000a00 */
[----:B------:R-:W-:-:S04]  /*0bc0*/  FADD R21, R4, R21 ;  /* 0x0000001504157221 */ /* 0x000fc80000000000 */
[----:B------:R-:W2:Y:S01]  /*0bd0*/  F2I.TRUNC.NTZ R26, R21 ;  /* 0x00000015001a7305 */ /* 0x000ea2000020f100 */
[----:B-1----:R-:W-:Y:S02]  /*0be0*/  VIMNMX.RELU R12, PT, PT, R5, R24, PT ;  /* 0x00000018050c7248 */ /* 0x002fe40003fe1100 */
[--C-:B------:R-:W-:Y:S02]  /*0bf0*/  VIADDMNMX.RELU R13, R24, 0x1, R5.reuse, PT ;  /* 0x00000001180d7846 */ /* 0x100fe40003801105 */
[-C--:B------:R-:W-:Y:S02]  /*0c00*/  IADD3 R17, PT, PT, R12, R15.reuse, RZ ;  /* 0x0000000f0c117210 */ /* 0x080fe40007ffe0ff */
[----:B------:R-:W-:Y:S02]  /*0c10*/  IADD3 R15, PT, PT, R13, R15, RZ ;  /* 0x0000000f0d0f7210 */ /* 0x000fe40007ffe0ff */
[----:B--2---:R-:W-:Y:S02]  /*0c20*/  VIMNMX.RELU R14, PT, PT, R5, R26, PT ;  /* 0x0000001a050e7248 */ /* 0x004fe40003fe1100 */
[----:B------:R-:W-:Y:S01]  /*0c30*/  VIADDMNMX.RELU R16, R26, 0x1, R5, PT ;  /* 0x000000011a107846 */ /* 0x000fe20003801105 */
[----:B0-----:R-:W-:Y:S01]  /*0c40*/  IMAD.WIDE R12, R17, 0x8, R18 ;  /* 0x00000008110c7825 */ /* 0x001fe200078e0212 */
[----:B------:R-:W-:-:S02]  /*0c50*/  IADD3 R17, PT, PT, R14, R23, RZ ;  /* 0x000000170e117210 */ /* 0x000fc40007ffe0ff */
[----:B------:R-:W-:Y:S01]  /*0c60*/  IADD3 R23, PT, PT, R16, R23, RZ ;  /* 0x0000001710177210 */ /* 0x000fe20007ffe0ff */
[--C-:B------:R-:W-:Y:S02]  /*0c70*/  IMAD.WIDE R14, R15, 0x8, R18.reuse ;  /* 0x000000080f0e7825 */ /* 0x100fe400078e0212 */
[----:B------:R-:W2:Y:S02]  /*0c80*/  LDG.E.64 R12, desc[UR10][R12.64] ;  /* 0x0000000a0c0c7981 */ /* 0x000ea4000c1e1b00 */
[--C-:B------:R-:W-:Y:S02]  /*0c90*/  IMAD.WIDE R16, R17, 0x8, R18.reuse ;  /* 0x0000000811107825 */ /* 0x100fe400078e0212 */
[----:B------:R-:W3:Y:S02]  /*0ca0*/  LDG.E.64 R14, desc[UR10][R14.64] ;  /* 0x0000000a0e0e7981 */ /* 0x000ee4000c1e1b00 */
[----:B------:R-:W-:Y:S02]  /*0cb0*/  IMAD.WIDE R18, R23, 0x8, R18 ;  /* 0x0000000817127825 */ /* 0x000fe400078e0212 */
[----:B------:R-:W4:Y:S04]  /*0cc0*/  LDG.E.64 R16, desc[UR10][R16.64] ;  /* 0x0000000a10107981 */ /* 0x000f28000c1e1b00 */
[----:B------:R-:W5:Y:S01]  /*0cd0*/  LDG.E.64 R18, desc[UR10][R18.64] ;  /* 0x0000000a12127981 */ /* 0x000f62000c1e1b00 */
[----:B------:R-:W-:-:S02]  /*0ce0*/  I2FP.F32.S32 R23, R24 ;  /* 0x0000001800177245 */ /* 0x000fc40000201400 */
[----:B------:R-:W-:-:S03]  /*0cf0*/  I2FP.F32.S32 R26, R26 ;  /* 0x0000001a001a7245 */ /* 0x000fc60000201400 */
[----:B------:R-:W-:Y:S02]  /*0d00*/  FADD R22, R22, -R23 ;  /* 0x8000001716167221 */ /* 0x000fe40000000000 */
[----:B------:R-:W-:Y:S02]  /*0d10*/  FADD R21, R21, -R26 ;  /* 0x8000001a15157221 */ /* 0x000fe40000000000 */
[----:B------:R-:W-:Y:S02]  /*0d20*/  FADD R23, -R22, 1 ;  /* 0x3f80000016177421 */ /* 0x000fe40000000100 */
[----:B------:R-:W-:Y:S01]  /*0d30*/  FADD R24, -R21, 1 ;  /* 0x3f80000015187421 */ /* 0x000fe20000000100 */
[----:B------:R-:W-:Y:S01]  /*0d40*/  IADD3 R11, PT, PT, R11, 0x2, RZ ;  /* 0x000000020b0b7810 */ /* 0x000fe20007ffe0ff */
[C---:B--2---:R-:W-:Y:S01]  /*0d50*/  FMUL R25, R23.reuse, R12 ;  /* 0x0000000c17197220 */ /* 0x044fe20000400000 */
[----:B------:R-:W-:-:S03]  /*0d60*/  FMUL R12, R23, R13 ;  /* 0x0000000d170c7220 */ /* 0x000fc60000400000 */
[C---:B---3--:R-:W-:Y:S01]  /*0d70*/  FFMA R25, R22.reuse, R14, R25 ;  /* 0x0000000e16197223 */ /* 0x048fe20000000019 */
[----:B------:R-:W-:Y:S01]  /*0d80*/  FFMA R12, R22, R15, R12 ;  /* 0x0000000f160c7223 */ /* 0x000fe2000000000c */
[C---:B----4-:R-:W-:Y:S01]  /*0d90*/  FMUL R16, R24.reuse, R16 ;  /* 0x0000001018107220 */ /* 0x050fe20000400000 */
[----:B------:R-:W-:Y:S01]  /*0da0*/  FMUL R24, R24, R17 ;  /* 0x0000001118187220 */ /* 0x000fe20000400000 */
[----:B------:R-:W-:Y:S01]  /*0db0*/  FADD R6, R6, R25 ;  /* 0x0000001906067221 */ /* 0x000fe20000000000 */
[----:B------:R-:W-:Y:S01]  /*0dc0*/  FADD R7, R7, R12 ;  /* 0x0000000c07077221 */ /* 0x000fe20000000000 */
[C---:B-----5:R-:W-:Y:S01]  /*0dd0*/  FFMA R13, R21.reuse, R18, R16 ;  /* 0x00000012150d7223 */ /* 0x060fe20000000010 */
[----:B------:R-:W-:-:S03]  /*0de0*/  FFMA R24, R21, R19, R24 ;  /* 0x0000001315187223 */ /* 0x000fc60000000018 */
[----:B------:R-:W-:Y:S01]  /*0df0*/  FADD R6, R6, R13 ;  /* 0x0000000d06067221 */ /* 0x000fe20000000000 */
[----:B------:R-:W-:-:S07]  /*0e00*/  FADD R7, R7, R24 ;  /* 0x0000001807077221 */ /* 0x000fce0000000000 */
.L_x_3:
[----:B------:R-:W-:Y:S05]  /*0e10*/  BRA.U UP1, `(.L_x_0) ;  /* 0x0000000101747547 */ /* 0x000fea000b800000 */
[----:B------:R-:W0:Y:S02]  /*0e20*/  LDC.64 R14, c[0x0][0x390] ;  /* 0x0000e400ff0e7b82 */ /* 0x000e240000000a00 */
[----:B0-----:R-:W-:-:S06]  /*0e30*/  IMAD.WIDE.U32 R14, R11, 0x4, R14 ;  /* 0x000000040b0e7825 */ /* 0x001fcc00078e000e */
[----:B------:R-:W2:Y:S01]  /*0e40*/  LDG.E R14, desc[UR10][R14.64] ;  /* 0x0000000a0e0e7981 */ /* 0x000ea2000c1e1900 */
[----:B------:R-:W-:Y:S02]  /*0e50*/  IMAD R3, R11, R20, R3 ;  /* 0x000000140b037224 */ /* 0x000fe400078e0203 */
[----:B--2---:R-:W-:-:S04]  /*0e60*/  FMUL.RZ R18, R14, 0.15915493667125701904 ;  /* 0x3e22f9830e127820 */ /* 0x004fc8000040c000 */
[----:B------:R-:W0:Y:S08]  /*0e70*/  MUFU.COS R17, R18 ;  /* 0x0000001200117308 */ /* 0x000e300000000000 */
[----:B------:R-:W1:Y:S01]  /*0e80*/  MUFU.SIN R13, R18 ;  /* 0x00000012000d7308 */ /* 0x000e620000000400 */
[----:B0-----:R-:W-:-:S04]  /*0e90*/  FMUL R17, R0, R17 ;  /* 0x0000001100117220 */ /* 0x001fc80000400000 */
[----:B-1----:R-:W-:-:S04]  /*0ea0*/  FFMA R13, R2, R13, R17 ;  /* 0x0000000d020d7223 */ /* 0x002fc80000000011 */
[----:B------:R-:W-:Y:S02]  /*0eb0*/  FADD R0, R4, R13 ;  /* 0x0000000d04007221 */ /* 0x000fe40000000000 */
[----:B------:R-:W0:Y:S02]  /*0ec0*/  LDC.64 R12, c[0x0][0x388] ;  /* 0x0000e200ff0c7b82 */ /* 0x000e240000000a00 */
[----:B------:R-:W1:Y:S02]  /*0ed0*/  F2I.TRUNC.NTZ R16, R0 ;  /* 0x0000000000107305 */ /* 0x000e64000020f100 */
[----:B-1----:R-:W-:Y:S02]  /*0ee0*/  VIMNMX.RELU R2, PT, PT, R5, R16, PT ;  /* 0x0000001005027248 */ /* 0x002fe40003fe1100 */
[----:B------:R-:W-:Y:S02]  /*0ef0*/  VIADDMNMX.RELU R5, R16, 0x1, R5, PT ;  /* 0x0000000110057846 */ /* 0x000fe40003801105 */
[----:B------:R-:W-:-:S02]  /*0f00*/  IADD3 R11, PT, PT, R2, R3, RZ ;  /* 0x00000003020b7210 */ /* 0x000fc40007ffe0ff */
[----:B------:R-:W-:-:S03]  /*0f10*/  IADD3 R5, PT, PT, R5, R3, RZ ;  /* 0x0000000305057210 */ /* 0x000fc60007ffe0ff */
[----:B0-----:R-:W-:-:S04]  /*0f20*/  IMAD.WIDE R2, R11, 0x8, R12 ;  /* 0x000000080b027825 */ /* 0x001fc800078e020c */
[----:B------:R-:W-:Y:S02]  /*0f30*/  IMAD.WIDE R4, R5, 0x8, R12 ;  /* 0x0000000805047825 */ /* 0x000fe400078e020c */
[----:B------:R-:W2:Y:S04]  /*0f40*/  LDG.E.64 R2, desc[UR10][R2.64] ;  /* 0x0000000a02027981 */ /* 0x000ea8000c1e1b00 */
[----:B------:R-:W3:Y:S01]  /*0f50*/  LDG.E.64 R4, desc[UR10][R4.64] ;  /* 0x0000000a04047981 */ /* 0x000ee2000c1e1b00 */
[----:B------:R-:W-:-:S05]  /*0f60*/  I2FP.F32.S32 R11, R16 ;  /* 0x00000010000b7245 */ /* 0x000fca0000201400 */
[----:B------:R-:W-:-:S04]  /*0f70*/  FADD R11, R0, -R11 ;  /* 0x8000000b000b7221 */ /* 0x000fc80000000000 */
[----:B------:R-:W-:-:S04]  /*0f80*/  FADD R0, -R11, 1 ;  /* 0x3f8000000b007421 */ /* 0x000fc80000000100 */
[C---:B--2---:R-:W-:Y:S01]  /*0f90*/  FMUL R12, R0.reuse, R2 ;  /* 0x00000002000c7220 */ /* 0x044fe20000400000 */
[----:B------:R-:W-:-:S03]  /*0fa0*/  FMUL R0, R0, R3 ;  /* 0x0000000300007220 */ /* 0x000fc60000400000 */
[C---:B---3--:R-:W-:Y:S01]  /*0fb0*/  FFMA R13, R11.reuse, R4, R12 ;  /* 0x000000040b0d7223 */ /* 0x048fe2000000000c */
[----:B------:R-:W-:-:S03]  /*0fc0*/  FFMA R0, R11, R5, R0 ;  /* 0x000000050b007223 */ /* 0x000fc60000000000 */
[----:B------:R-:W-:Y:S01]  /*0fd0*/  FADD R6, R6, R13 ;  /* 0x0000000d06067221 */ /* 0x000fe20000000000 */
[----:B------:R-:W-:-:S07]  /*0fe0*/  FADD R7, R7, R0 ;  /* 0x0000000007077221 */ /* 0x000fce0000000000 */
.L_x_0:
[----:B------:R-:W-:Y:S02]  /*0ff0*/  I2FP.F32.U32 R20, R20 ;  /* 0x0000001400147245 */ /* 0x000fe40000201000 */
[----:B------:R-:W-:-:S05]  /*1000*/  I2FP.F32.S32 R3, UR9 ;  /* 0x0000000900037c45 */ /* 0x000fca0008201400 */
[----:B------:R-:W-:-:S04]  /*1010*/  FMUL R0, R20, R3 ;  /* 0x0000000314007220 */ /* 0x000fc80000400000 */
[----:B------:R0:W1:Y:S01]  /*1020*/  MUFU.RSQ R3, R0 ;  /* 0x0000000000037308 */ /* 0x0000620000001400 */
[----:B------:R-:W-:-:S04]  /*1030*/  IADD3 R2, PT, PT, R0, -0xd000000, RZ ;  /* 0xf300000000027810 */ /* 0x000fc80007ffe0ff */
[----:B------:R-:W-:-:S13]  /*1040*/  ISETP.GT.U32.AND P0, PT, R2, 0x727fffff, PT ;  /* 0x727fffff0200780c */ /* 0x000fda0003f04070 */
[----:B01----:R-:W-:Y:S05]  /*1050*/  @!P0 BRA `(.L_x_4) ;  /* 0x00000000000c8947 */ /* 0x003fea0003800000 */
[----:B------:R-:W-:-:S07]  /*1060*/  MOV R4, 0x1080 ;  /* 0x0000108000047802 */ /* 0x000fce0000000f00 */
[----:B------:R-:W-:Y:S05]  /*1070*/  CALL.REL.NOINC `($__internal_0_$__cuda_sm20_sqrt_rn_f32_slowpath) ;  /* 0x0000000000a47944 */ /* 0x000fea0003c00000 */
[----:B------:R-:W-:Y:S05]  /*1080*/  BRA `(.L_x_5) ;  /* 0x0000000000107947 */ /* 0x000fea0003800000 */
.L_x_4:
[----:B------:R-:W-:Y:S01]  /*1090*/  FMUL.FTZ R11, R0, R3 ;  /* 0x00000003000b7220 */ /* 0x000fe20000410000 */
[----:B------:R-:W-:-:S03]  /*10a0*/  FMUL.FTZ R3, R3, 0.5 ;  /* 0x3f00000003037820 */ /* 0x000fc60000410000 */
[----:B------:R-:W-:-:S04]  /*10b0*/  FFMA R0, -R11, R11, R0 ;  /* 0x0000000b0b007223 */ /* 0x000fc80000000100 */
[----:B------:R-:W-:-:S07]  /*10c0*/  FFMA R11, R0, R3, R11 ;  /* 0x00000003000b7223 */ /* 0x000fce000000000b */
.L_x_5:
[----:B------:R-:W0:Y:S01]  /*10d0*/  MUFU.RCP R0, R11 ;  /* 0x0000000b00007308 */ /* 0x000e220000001000 */
[----:B------:R-:W-:Y:S07]  /*10e0*/  BSSY.RECONVERGENT B0, `(.L_x_6) ;  /* 0x000000c000007945 */ /* 0x000fee0003800200 */
[----:B------:R-:W1:Y:S01]  /*10f0*/  FCHK P0, R6, R11 ;  /* 0x0000000b06007302 */ /* 0x000e620000000000 */
[----:B0-----:R-:W-:-:S04]  /*1100*/  FFMA R3, R0, -R11, 1 ;  /* 0x3f80000000037423 */ /* 0x001fc8000000080b */
[----:B------:R-:W-:-:S04]  /*1110*/  FFMA R3, R0, R3, R0 ;  /* 0x0000000300037223 */ /* 0x000fc80000000000 */
[----:B------:R-:W-:-:S04]  /*1120*/  FFMA R5, R3, R6, RZ ;  /* 0x0000000603057223 */ /* 0x000fc800000000ff */
[----:B------:R-:W-:-:S04]  /*1130*/  FFMA R2, R5, -R11, R6 ;  /* 0x8000000b05027223 */ /* 0x000fc80000000006 */
[----:B------:R-:W-:Y:S01]  /*1140*/  FFMA R2, R3, R2, R5 ;  /* 0x0000000203027223 */ /* 0x000fe20000000005 */
[----:B-1----:R-:W-:Y:S06]  /*1150*/  @!P0 BRA `(.L_x_7) ;  /* 0x0000000000108947 */ /* 0x002fec0003800000 */
[----:B------:R-:W-:Y:S02]  /*1160*/  MOV R3, R11 ;  /* 0x0000000b00037202 */ /* 0x000fe40000000f00 */
[----:B------:R-:W-:-:S07]  /*1170*/  MOV R12, 0x1190 ;  /* 0x00001190000c7802 */ /* 0x000fce0000000f00 */
[----:B------:R-:W-:Y:S05]  /*1180*/  CALL.REL.NOINC `($__internal_1_$__cuda_sm3x_div_rn_noftz_f32_slowpath) ;  /* 0x0000000000c07944 */ /* 0x000fea0003c00000 */
[----:B------:R-:W-:-:S07]  /*1190*/  MOV R2, R0 ;  /* 0x0000000000027202 */ /* 0x000fce0000000f00 */
.L_x_7:
[----:B------:R-:W-:Y:S05]  /*11a0*/  BSYNC.RECONVERGENT B0 ;  /* 0x0000000000007941 */ /* 0x000fea0003800200 */
.L_x_6:
[----:B------:R-:W0:Y:S01]  /*11b0*/  MUFU.RCP R0, R11 ;  /* 0x0000000b00007308 */ /* 0x000e220000001000 */
[----:B------:R-:W1:Y:S01]  /*11c0*/  LDCU UR4, c[0x0][0x398] ;  /* 0x00007300ff0477ac */ /* 0x000e620008000800 */
[----:B------:R-:W2:Y:S01]  /*11d0*/  LDC.64 R4, c[0x0][0x380] ;  /* 0x0000e000ff047b82 */ /* 0x000ea20000000a00 */
[----:B------:R-:W-:Y:S05]  /*11e0*/  BSSY.RECONVERGENT B0, `(.L_x_8) ;  /* 0x0000010000007945 */ /* 0x000fea0003800200 */
[----:B------:R-:W3:Y:S01]  /*11f0*/  FCHK P0, R7, R11 ;  /* 0x0000000b07007302 */ /* 0x000ee20000000000 */
[----:B0-----:R-:W-:Y:S01]  /*1200*/  FFMA R3, R0, -R11, 1 ;  /* 0x3f80000000037423 */ /* 0x001fe2000000080b */
[----:B-1----:R-:W-:-:S03]  /*1210*/  IMAD R9, R8, UR4, R9 ;  /* 0x0000000408097c24 */ /* 0x002fc6000f8e0209 */
[----:B------:R-:W-:Y:S01]  /*1220*/  FFMA R0, R0, R3, R0 ;  /* 0x0000000300007223 */ /* 0x000fe20000000000 */
[----:B------:R-:W-:-:S03]  /*1230*/  IMAD R9, R9, UR4, R10 ;  /* 0x0000000409097c24 */ /* 0x000fc6000f8e020a */
[----:B------:R-:W-:Y:S01]  /*1240*/  FFMA R6, R0, R7, RZ ;  /* 0x0000000700067223 */ /* 0x000fe200000000ff */
[----:B--2---:R-:W-:-:S04]  /*1250*/  IMAD.WIDE R4, R9, 0x8, R4 ;  /* 0x0000000809047825 */ /* 0x004fc800078e0204 */
[----:B------:R-:W-:-:S04]  /*1260*/  FFMA R3, R6, -R11, R7 ;  /* 0x8000000b06037223 */ /* 0x000fc80000000007 */
[----:B------:R-:W-:Y:S01]  /*1270*/  FFMA R3, R0, R3, R6 ;  /* 0x0000000300037223 */ /* 0x000fe20000000006 */
[----:B---3--:R-:W-:Y:S06]  /*1280*/  @!P0 BRA `(.L_x_9) ;  /* 0x0000000000148947 */ /* 0x008fec0003800000 */
[----:B------:R-:W-:Y:S02]  /*1290*/  MOV R6, R7 ;  /* 0x0000000700067202 */ /* 0x000fe40000000f00 */
[----:B------:R-:W-:Y:S02]  /*12a0*/  MOV R3, R11 ;  /* 0x0000000b00037202 */ /* 0x000fe40000000f00 */
[----:B------:R-:W-:-:S07]  /*12b0*/  MOV R12, 0x12d0 ;  /* 0x000012d0000c7802 */ /* 0x000fce0000000f00 */
[----:B------:R-:W-:Y:S05]  /*12c0*/  CALL.REL.NOINC `($__internal_1_$__cuda_sm3x_div_rn_noftz_f32_slowpath) ;  /* 0x0000000000707944 */ /* 0x000fea0003c00000 */
[----:B------:R-:W-:-:S07]  /*12d0*/  MOV R3, R0 ;  /* 0x0000000000037202 */ /* 0x000fce0000000f00 */
.L_x_9:
[----:B------:R-:W-:Y:S05]  /*12e0*/  BSYNC.RECONVERGENT B0 ;  /* 0x0000000000007941 */ /* 0x000fea0003800200 */
.L_x_8:
[----:B------:R-:W-:Y:S01]  /*12f0*/  STG.E.64 desc[UR10][R4.64], R2 ;  /* 0x0000000204007986 */ /* 0x000fe2000c101b0a */
[----:B------:R-:W-:Y:S05]  /*1300*/  EXIT ;  /* 0x000000000000794d */ /* 0x000fea0003800000 */
        .weak           $__internal_0_$__cuda_sm20_sqrt_rn_f32_slowpath
        .type           $__internal_0_$__cuda_sm20_sqrt_rn_f32_slowpath,@function
        .size           $__internal_0_$__cuda_sm20_sqrt_rn_f32_slowpath,($__internal_1_$__cuda_sm3x_div_rn_noftz_f32_slowpath - $__internal_0_$__cuda_sm20_sqrt_rn_f32_slowpath)
$__internal_0_$__cuda_sm20_sqrt_rn_f32_slowpath:
[----:B------:R-:W-:-:S13]  /*1310*/  LOP3.LUT P0, RZ, R0, 0x7fffffff, RZ, 0xc0, !PT ;  /* 0x7fffffff00ff7812 */ /* 0x000fda000780c0ff */
[----:B------:R-:W-:Y:S01]  /*1320*/  @!P0 MOV R2, R0 ;  /* 0x0000000000028202 */ /* 0x000fe20000000f00 */
[----:B------:R-:W-:Y:S06]  /*1330*/  @!P0 BRA `(.L_x_10) ;  /* 0x0000000000448947 */ /* 0x000fec0003800000 */
[----:B------:R-:W-:-:S13]  /*1340*/  FSETP.GEU.FTZ.AND P0, PT, R0, RZ, PT ;  /* 0x000000ff0000720b */ /* 0x000fda0003f1e000 */
[----:B------:R-:W-:Y:S01]  /*1350*/  @!P0 MOV R2, 0x7fffffff ;  /* 0x7fffffff00028802 */ /* 0x000fe20000000f00 */
[----:B------:R-:W-:Y:S06]  /*1360*/  @!P0 BRA `(.L_x_10) ;  /* 0x0000000000388947 */ /* 0x000fec0003800000 */
[----:B------:R-:W-:-:S13]  /*1370*/  FSETP.GTU.FTZ.AND P0, PT, |R0|, +INF , PT ;  /* 0x7f8000000000780b */ /* 0x000fda0003f1c200 */
[----:B------:R-:W-:Y:S01]  /*1380*/  @P0 FADD.FTZ R2, R0, 1 ;  /* 0x3f80000000020421 */ /* 0x000fe20000010000 */
[----:B------:R-:W-:Y:S06]  /*1390*/  @P0 BRA `(.L_x_10) ;  /* 0x00000000002c0947 */ /* 0x000fec0003800000 */
[----:B------:R-:W-:-:S13]  /*13a0*/  FSETP.NEU.FTZ.AND P0, PT, |R0|, +INF , PT ;  /* 0x7f8000000000780b */ /* 0x000fda0003f1d200 */
[----:B------:R-:W-:Y:S01]  /*13b0*/  @!P0 MOV R2, R0 ;  /* 0x0000000000028202 */ /* 0x000fe20000000f00 */
[----:B------:R-:W-:Y:S06]  /*13c0*/  @!P0 BRA `(.L_x_10) ;  /* 0x0000000000208947 */ /* 0x000fec0003800000 */
[----:B------:R-:W-:-:S04]  /*13d0*/  FFMA R0, R0, 1.84467440737095516160e+19, RZ ;  /* 0x5f80000000007823 */ /* 0x000fc800000000ff */
[----:B------:R-:W0:Y:S02]  /*13e0*/  MUFU.RSQ R3, R0 ;  /* 0x0000000000037308 */ /* 0x000e240000001400 */
[----:B0-----:R-:W-:Y:S01]  /*13f0*/  FMUL.FTZ R5, R0, R3 ;  /* 0x0000000300057220 */ /* 0x001fe20000410000 */
[----:B------:R-:W-:-:S03]  /*1400*/  FMUL.FTZ R3, R3, 0.5 ;  /* 0x3f00000003037820 */ /* 0x000fc60000410000 */
[----:B------:R-:W-:-:S04]  /*1410*/  FADD.FTZ R2, -R5, -RZ ;  /* 0x800000ff05027221 */ /* 0x000fc80000010100 */
[----:B------:R-:W-:-:S04]  /*1420*/  FFMA R2, R5, R2, R0 ;  /* 0x0000000205027223 */ /* 0x000fc80000000000 */
[----:B------:R-:W-:-:S04]  /*1430*/  FFMA R2, R2, R3, R5 ;  /* 0x0000000302027223 */ /* 0x000fc80000000005 */
[----:B------:R-:W-:-:S07]  /*1440*/  FMUL.FTZ R2, R2, 2.3283064365386962891e-10 ;  /* 0x2f80000002027820 */ /* 0x000fce0000410000 */
.L_x_10:
[----:B------:R-:W-:Y:S01]  /*1450*/  HFMA2 R3, -RZ, RZ, 0, 0 ;  /* 0x00000000ff037431 */ /* 0x000fe200000001ff */
[----:B------:R-:W-:Y:S02]  /*1460*/  MOV R11, R2 ;  /* 0x00000002000b7202 */ /* 0x000fe40000000f00 */
[----:B------:R-:W-:-:S04]  /*1470*/  MOV R2, R4 ;  /* 0x0000000400027202 */ /* 0x000fc80000000f00 */
[----:B------:R-:W-:Y:S05]  /*1480*/  RET.REL.NODEC R2 `(_Z8radonadjP6float2S0_Pfiii) ;  /* 0xffffffe802dc7950 */ /* 0x000fea0003c3ffff */
        .weak           $__internal_1_$__cuda_sm3x_div_rn_noftz_f32_slowpath
        .type           $__internal_1_$__cuda_sm3x_div_rn_noftz_f32_slowpath,@function
        .size           $__internal_1_$__cuda_sm3x_div_rn_noftz_f32_slowpath,(.L_x_115 - $__internal_1_$__cuda_sm3x_div_rn_noftz_f32_slowpath)
$__internal_1_$__cuda_sm3x_div_rn_noftz_f32_slowpath:
[----:B------:R-:W-:Y:S01]  /*1490*/  SHF.R.U32.HI R14, RZ, 0x17, R3 ;  /* 0x00000017ff0e7819 */ /* 0x000fe20000011603 */
[----:B------:R-:W-:Y:S01]  /*14a0*/  BSSY.RECONVERGENT B1, `(.L_x_11) ;  /* 0x0000062000017945 */ /* 0x000fe20003800200 */
[----:B------:R-:W-:Y:S02]  /*14b0*/  SHF.R.U32.HI R0, RZ, 0x17, R6 ;  /* 0x00000017ff007819 */ /* 0x000fe40000011606 */
[----:B------:R-:W-:Y:S02]  /*14c0*/  LOP3.LUT R14, R14, 0xff, RZ, 0xc0, !PT ;  /* 0x000000ff0e0e7812 */ /* 0x000fe400078ec0ff */
[----:B------:R-:W-:Y:S02]  /*14d0*/  LOP3.LUT R18, R0, 0xff, RZ, 0xc0, !PT ;  /* 0x000000ff00127812 */ /* 0x000fe400078ec0ff */
[----:B------:R-:W-:Y:S02]  /*14e0*/  IADD3 R15, PT, PT, R14, -0x1, RZ ;  /* 0xffffffff0e0f7810 */ /* 0x000fe40007ffe0ff */
[----:B------:R-:W-:-:S02]  /*14f0*/  IADD3 R0, PT, PT, R18, -0x1, RZ ;  /* 0xffffffff12007810 */ /* 0x000fc40007ffe0ff */
[----:B------:R-:W-:-:S04]  /*1500*/  ISETP.GT.U32.AND P0, PT, R15, 0xfd, PT ;  /* 0x000000fd0f00780c */ /* 0x000fc80003f04070 */
[----:B------:R-:W-:-:S13]  /*1510*/  ISETP.GT.U32.OR P0, PT, R0, 0xfd, P0 ;  /* 0x000000fd0000780c */ /* 0x000fda0000704470 */
[----:B------:R-:W-:Y:S01]  /*1520*/  @!P0 MOV R13, RZ ;  /* 0x000000ff000d8202 */ /* 0x000fe20000000f00 */
[----:B------:R-:W-:Y:S06]  /*1530*/  @!P0 BRA `(.L_x_12) ;  /* 0x00000000005c8947 */ /* 0x000fec0003800000 */
[----:B------:R-:W-:Y:S02]  /*1540*/  FSETP.GTU.FTZ.AND P0, PT, |R6|, +INF , PT ;  /* 0x7f8000000600780b */ /* 0x000fe40003f1c200 */
[----:B------:R-:W-:-:S04]  /*1550*/  FSETP.GTU.FTZ.AND P1, PT, |R3|, +INF , PT ;  /* 0x7f8000000300780b */ /* 0x000fc80003f3c200 */
[----:B------:R-:W-:-:S13]  /*1560*/  PLOP3.LUT P0, PT, P0, P1, PT, 0xf8, 0x8f ;  /* 0x00000000008f781c */ /* 0x000fda0000703f70 */
[----:B------:R-:W-:Y:S05]  /*1570*/  @P0 BRA `(.L_x_13) ;  /* 0x00000004004c0947 */ /* 0x000fea0003800000 */
[----:B------:R-:W-:-:S13]  /*1580*/  LOP3.LUT P0, RZ, R3, 0x7fffffff, R6, 0xc8, !PT ;  /* 0x7fffffff03ff7812 */ /* 0x000fda000780c806 */
[----:B------:R-:W-:Y:S05]  /*1590*/  @!P0 BRA `(.L_x_14) ;  /* 0x00000004003c8947 */ /* 0x000fea0003800000 */
[C---:B------:R-:W-:Y:S02]  /*15a0*/  FSETP.NEU.FTZ.AND P2, PT, |R6|.reuse, +INF , PT ;  /* 0x7f8000000600780b */ /* 0x040fe40003f5d200 */
[----:B------:R-:W-:Y:S02]  /*15b0*/  FSETP.NEU.FTZ.AND P1, PT, |R3|, +INF , PT ;  /* 0x7f8000000300780b */ /* 0x000fe40003f3d200 */
[----:B------:R-:W-:-:S11]  /*15c0*/  FSETP.NEU.FTZ.AND P0, PT, |R6|, +INF , PT ;  /* 0x7f8000000600780b */ /* 0x000fd60003f1d200 */
[----:B------:R-:W-:Y:S05]  /*15d0*/  @!P1 BRA !P2, `(.L_x_14) ;  /* 0x00000004002c9947 */ /* 0x000fea0005000000 */
[----:B------:R-:W-:-:S04]  /*15e0*/  LOP3.LUT P2, RZ, R6, 0x7fffffff, RZ, 0xc0, !PT ;  /* 0x7fffffff06ff7812 */ /* 0x000fc8000784c0ff */
[----:B------:R-:W-:-:S13]  /*15f0*/  PLOP3.LUT P1, PT, P1, P2, PT, 0x2f, 0xf2 ;  /* 0x0000000000f2781c */ /* 0x000fda0000f24577 */
[----:B------:R-:W-:Y:S05]  /*1600*/  @P1 BRA `(.L_x_15) ;  /* 0x0000000400181947 */ /* 0x000fea0003800000 */
[----:B------:R-:W-:-:S04]  /*1610*/  LOP3.LUT P1, RZ, R3, 0x7fffffff, RZ, 0xc0, !PT ;  /* 0x7fffffff03ff7812 */ /* 0x000fc8000782c0ff */
[----:B------:R-:W-:-:S13]  /*1620*/  PLOP3.LUT P0, PT, P0, P1, PT, 0x2f, 0xf2 ;  /* 0x0000000000f2781c */ /* 0x000fda0000702577 */
[----:B------:R-:W-:Y:S05]  /*1630*/  @P0 BRA `(.L_x_16) ;  /* 0x0000000400000947 */ /* 0x000fea0003800000 */
[----:B------:R-:W-:Y:S02]  /*1640*/  ISETP.GE.AND P0, PT, R0, RZ, PT ;  /* 0x000000ff0000720c */ /* 0x000fe40003f06270 */
[----:B------:R-:W-:-:S11]  /*1650*/  ISETP.GE.AND P1, PT, R15, RZ, PT ;  /* 0x000000ff0f00720c */ /* 0x000fd60003f26270 */
[----:B------:R-:W-:Y:S01]  /*1660*/  @P0 MOV R13, RZ ;  /* 0x000000ff000d0202 */ /* 0x000fe20000000f00 */
[----:B------:R-:W-:Y:S01]  /*1670*/  @!P0 FFMA R6, R6, 1.84467440737095516160e+19, RZ ;  /* 0x5f80000006068823 */ /* 0x000fe200000000ff */
[----:B------:R-:W-:Y:S01]  /*1680*/  @!P0 MOV R13, 0xffffffc0 ;  /* 0xffffffc0000d8802 */ /* 0x000fe20000000f00 */
[----:B------:R-:W-:-:S03]  /*1690*/  @!P1 FFMA R3, R3, 1.84467440737095516160e+19, RZ ;  /* 0x5f80000003039823 */ /* 0x000fc600000000ff */
[----:B------:R-:W-:-:S07]  /*16a0*/  @!P1 IADD3 R13, PT, PT, R13, 0x40, RZ ;  /* 0x000000400d0d9810 */ /* 0x000fce0007ffe0ff */
.L_x_12:
[----:B------:R-:W-:Y:S01]  /*16b0*/  LEA R0, R14, 0xc0800000, 0x17 ;  /* 0xc08000000e007811 */ /* 0x000fe200078eb8ff */
[----:B------:R-:W-:Y:S03]  /*16c0*/  BSSY.RECONVERGENT B2, `(.L_x_17) ;  /* 0x0000036000027945 */ /* 0x000fe60003800200 */
[----:B------:R-:W-:Y:S02]  /*16d0*/  IADD3 R15, PT, PT, -R0, R3, RZ ;  /* 0x00000003000f7210 */ /* 0x000fe40007ffe1ff */
[----:B------:R-:W-:Y:S02]  /*16e0*/  IADD3 R3, PT, PT, R18, -0x7f, RZ ;  /* 0xffffff8112037810 */ /* 0x000fe40007ffe0ff */
[----:B------:R-:W0:Y:S01]  /*16f0*/  MUFU.RCP R16, R15 ;  /* 0x0000000f00107308 */ /* 0x000e220000001000 */
[----:B------:R-:W-:Y:S01]  /*1700*/  FADD.FTZ R17, -R15, -RZ ;  /* 0x800000ff0f117221 */ /* 0x000fe20000010100 */
[C---:B------:R-:W-:Y:S01]  /*1710*/  IADD3 R14, PT, PT, R3.reuse, 0x7f, -R14 ;  /* 0x0000007f030e7810 */ /* 0x040fe20007ffe80e */
[----:B------:R-:W-:-:S03]  /*1720*/  IMAD R0, R3, -0x800000, R6 ;  /* 0xff80000003007824 */ /* 0x000fc600078e0206 */
[----:B------:R-:W-:Y:S01]  /*1730*/  IADD3 R14, PT, PT, R14, R13, RZ ;  /* 0x0000000d0e0e7210 */ /* 0x000fe20007ffe0ff */
[----:B0-----:R-:W-:-:S04]  /*1740*/  FFMA R19, R16, R17, 1 ;  /* 0x3f80000010137423 */ /* 0x001fc80000000011 */
[----:B------:R-:W-:-:S04]  /*1750*/  FFMA R21, R16, R19, R16 ;  /* 0x0000001310157223 */ /* 0x000fc80000000010 */
[----:B------:R-:W-:-:S04]  /*1760*/  FFMA R6, R0, R21, RZ ;  /* 0x0000001500067223 */ /* 0x000fc800000000ff */
[----:B------:R-:W-:-:S04]  /*1770*/  FFMA R19, R17, R6, R0 ;  /* 0x0000000611137223 */ /* 0x000fc80000000000 */
[----:B------:R-:W-:-:S04]  /*1780*/  FFMA R6, R21, R19, R6 ;  /* 0x0000001315067223 */ /* 0x000fc80000000006 */
[----:B------:R-:W-:-:S04]  /*1790*/  FFMA R17, R17, R6, R0 ;  /* 0x0000000611117223 */ /* 0x000fc80000000000 */
[----:B------:R-:W-:-:S05]  /*17a0*/  FFMA R0, R21, R17, R6 ;  /* 0x0000001115007223 */ /* 0x000fca0000000006 */
[----:B------:R-:W-:-:S04]  /*17b0*/  SHF.R.U32.HI R3, RZ, 0x17, R0 ;  /* 0x00000017ff037819 */ /* 0x000fc80000011600 */
[----:B------:R-:W-:-:S04]  /*17c0*/  LOP3.LUT R3, R3, 0xff, RZ, 0xc0, !PT ;  /* 0x000000ff03037812 */ /* 0x000fc800078ec0ff */
[----:B------:R-:W-:-:S04]  /*17d0*/  IADD3 R15, PT, PT, R3, R14, RZ ;  /* 0x0000000e030f7210 */ /* 0x000fc80007ffe0ff */
[----:B------:R-:W-:-:S04]  /*17e0*/  IADD3 R3, PT, PT, R15, -0x1, RZ ;  /* 0xffffffff0f037810 */ /* 0x000fc80007ffe0ff */
[----:B------:R-:W-:-:S13]  /*17f0*/  ISETP.GE.U32.AND P0, PT, R3, 0xfe, PT ;  /* 0x000000fe0300780c */ /* 0x000fda0003f06070 */
[----:B------:R-:W-:Y:S05]  /*1800*/  @!P0 BRA `(.L_x_18) ;  /* 0x0000000000808947 */ /* 0x000fea0003800000 */
[----:B------:R-:W-:-:S13]  /*1810*/  ISETP.GT.AND P0, PT, R15, 0xfe, PT ;  /* 0x000000fe0f00780c */ /* 0x000fda0003f04270 */
[----:B------:R-:W-:Y:S05]  /*1820*/  @P0 BRA `(.L_x_19) ;  /* 0x00000000006c0947 */ /* 0x000fea0003800000 */
[----:B------:R-:W-:-:S13]  /*1830*/  ISETP.GE.AND P0, PT, R15, 0x1, PT ;  /* 0x000000010f00780c */ /* 0x000fda0003f06270 */
[----:B------:R-:W-:Y:S05]  /*1840*/  @P0 BRA `(.L_x_20) ;  /* 0x0000000000740947 */ /* 0x000fea0003800000 */
[----:B------:R-:W-:Y:S02]  /*1850*/  ISETP.GE.AND P0, PT, R15, -0x18, PT ;  /* 0xffffffe80f00780c */ /* 0x000fe40003f06270 */
[----:B------:R-:W-:-:S11]  /*1860*/  LOP3.LUT R0, R0, 0x80000000, RZ, 0xc0, !PT ;  /* 0x8000000000007812 */ /* 0x000fd600078ec0ff */
[----:B------:R-:W-:Y:S05]  /*1870*/  @!P0 BRA `(.L_x_20) ;  /* 0x0000000000688947 */ /* 0x000fea0003800000 */
[-CC-:B------:R-:W-:Y:S01]  /*1880*/  FFMA.RZ R3, R21, R17.reuse, R6.reuse ;  /* 0x0000001115037223 */ /* 0x180fe2000000c006 */
[C---:B------:R-:W-:Y:S02]  /*1890*/  IADD3 R14, PT, PT, R15.reuse, 0x20, RZ ;  /* 0x000000200f0e7810 */ /* 0x040fe40007ffe0ff */
[----:B------:R-:W-:Y:S02]  /*18a0*/  ISETP.NE.AND P2, PT, R15, RZ, PT ;  /* 0x000000ff0f00720c */ /* 0x000fe40003f45270 */
[----:B------:R-:W-:Y:S01]  /*18b0*/  LOP3.LUT R13, R3, 0x7fffff, RZ, 0xc0, !PT ;  /* 0x007fffff030d7812 */ /* 0x000fe200078ec0ff */
[CCC-:B------:R-:W-:Y:S01]  /*18c0*/  FFMA.RP R3, R21.reuse, R17.reuse, R6.reuse ;  /* 0x0000001115037223 */ /* 0x1c0fe20000008006 */
[----:B------:R-:W-:Y:S01]  /*18d0*/  FFMA.RM R6, R21, R17, R6 ;  /* 0x0000001115067223 */ /* 0x000fe20000004006 */
[----:B------:R-:W-:Y:S02]  /*18e0*/  ISETP.NE.AND P1, PT, R15, RZ, PT ;  /* 0x000000ff0f00720c */ /* 0x000fe40003f25270 */
[----:B------:R-:W-:-:S02]  /*18f0*/  LOP3.LUT R13, R13, 0x800000, RZ, 0xfc, !PT ;  /* 0x008000000d0d7812 */ /* 0x000fc400078efcff */
[----:B------:R-:W-:Y:S02]  /*1900*/  IADD3 R15, PT, PT, -R15, RZ, RZ ;  /* 0x000000ff0f0f7210 */ /* 0x000fe40007ffe1ff */
[----:B------:R-:W-:Y:S02]  /*1910*/  SHF.L.U32 R14, R13, R14, RZ ;  /* 0x0000000e0d0e7219 */ /* 0x000fe400000006ff */
[----:B------:R-:W-:Y:S02]  /*1920*/  FSETP.NEU.FTZ.AND P0, PT, R3, R6, PT ;  /* 0x000000060300720b */ /* 0x000fe40003f1d000 */
[----:B------:R-:W-:Y:S02]  /*1930*/  SEL R6, R15, RZ, P2 ;  /* 0x000000ff0f067207 */ /* 0x000fe40001000000 */
[----:B------:R-:W-:Y:S02]  /*1940*/  ISETP.NE.AND P1, PT, R14, RZ, P1 ;  /* 0x000000ff0e00720c */ /* 0x000fe40000f25270 */
[----:B------:R-:W-:-:S02]  /*1950*/  SHF.R.U32.HI R6, RZ, R6, R13 ;  /* 0x00000006ff067219 */ /* 0x000fc4000001160d */
[----:B------:R-:W-:Y:S02]  /*1960*/  PLOP3.LUT P0, PT, P0, P1, PT, 0xf8, 0x8f ;  /* 0x00000000008f781c */ /* 0x000fe40000703f70 */
[----:B------:R-:W-:Y:S02]  /*1970*/  SHF.R.U32.HI R14, RZ, 0x1, R6 ;  /* 0x00000001ff0e7819 */ /* 0x000fe40000011606 */
[----:B------:R-:W-:-:S04]  /*1980*/  SEL R3, RZ, 0x1, !P0 ;  /* 0x00000001ff037807 */ /* 0x000fc80004000000 */
[----:B------:R-:W-:-:S04]  /*1990*/  LOP3.LUT R3, R3, 0x1, R14, 0xf8, !PT ;  /* 0x0000000103037812 */ /* 0x000fc800078ef80e */
[----:B------:R-:W-:-:S04]  /*19a0*/  LOP3.LUT R3, R3, R6, RZ, 0xc0, !PT ;  /* 0x0000000603037212 */ /* 0x000fc800078ec0ff */
[----:B------:R-:W-:-:S04]  /*19b0*/  IADD3 R3, PT, PT, R14, R3, RZ ;  /* 0x000000030e037210 */ /* 0x000fc80007ffe0ff */
[----:B------:R-:W-:Y:S01]  /*19c0*/  LOP3.LUT R0, R3, R0, RZ, 0xfc, !PT ;  /* 0x0000000003007212 */ /* 0x000fe200078efcff */
[----:B------:R-:W-:Y:S06]  /*19d0*/  BRA `(.L_x_20) ;  /* 0x0000000000107947 */ /* 0x000fec0003800000 */
.L_x_19:
[----:B------:R-:W-:-:S04]  /*19e0*/  LOP3.LUT R0, R0, 0x80000000, RZ, 0xc0, !PT ;  /* 0x8000000000007812 */ /* 0x000fc800078ec0ff */
[----:B------:R-:W-:Y:S01]  /*19f0*/  LOP3.LUT R0, R0, 0x7f800000, RZ, 0xfc, !PT ;  /* 0x7f80000000007812 */ /* 0x000fe200078efcff */
[----:B------:R-:W-:Y:S06]  /*1a00*/  BRA `(.L_x_20) ;  /* 0x0000000000047947 */ /* 0x000fec0003800000 */
.L_x_18:
[----:B------:R-:W-:-:S07]  /*1a10*/  LEA R0, R14, R0, 0x17 ;  /* 0x000000000e007211 */ /* 0x000fce00078eb8ff */
.L_x_20:
[----:B------:R-:W-:Y:S05]  /*1a20*/  BSYNC.RECONVERGENT B2 ;  /* 0x0000000000027941 */ /* 0x000fea0003800200 */
.L_x_17:
[----:B------:R-:W-:Y:S05]  /*1a30*/  BRA `(.L_x_21) ;  /* 0x0000000000207947 */ /* 0x000fea0003800000 */
.L_x_16:
[----:B------:R-:W-:-:S04]  /*1a40*/  LOP3.LUT R0, R3, 0x80000000, R6, 0x48, !PT ;  /* 0x8000000003007812 */ /* 0x000fc800078e4806 */
[----:B------:R-:W-:Y:S01]  /*1a50*/  LOP3.LUT R0, R0, 0x7f800000, RZ, 0xfc, !PT ;  /* 0x7f80000000007812 */ /* 0x000fe200078efcff */
[----:B------:R-:W-:Y:S06]  /*1a60*/  BRA `(.L_x_21) ;  /* 0x0000000000147947 */ /* 0x000fec0003800000 */
.L_x_15:
[----:B------:R-:W-:Y:S01]  /*1a70*/  LOP3.LUT R0, R3, 0x80000000, R6, 0x48, !PT ;  /* 0x8000000003007812 */ /* 0x000fe200078e4806 */
[----:B------:R-:W-:Y:S06]  /*1a80*/  BRA `(.L_x_21) ;  /* 0x00000000000c7947 */ /* 0x000fec0003800000 */
.L_x_14:
[----:B------:R-:W0:Y:S01]  /*1a90*/  MUFU.RSQ R0, -QNAN ;  /* 0xffc0000000007908 */ /* 0x000e220000001400 */
[----:B------:R-:W-:Y:S05]  /*1aa0*/  BRA `(.L_x_21) ;  /* 0x0000000000047947 */ /* 0x000fea0003800000 */
.L_x_13:
[----:B------:R-:W-:-:S07]  /*1ab0*/  FADD.FTZ R0, R6, R3 ;  /* 0x0000000306007221 */ /* 0x000fce0000010000 */
.L_x_21:
[----:B------:R-:W-:Y:S05]  /*1ac0*/  BSYNC.RECONVERGENT B1 ;  /* 0x0000000000017941 */ /* 0x000fea0003800200 */
.L_x_11:
[----:B------:R-:W-:-:S04]  /*1ad0*/  HFMA2 R13, -RZ, RZ, 0, 0 ;  /* 0x00000000ff0d7431 */ /* 0x000fc800000001ff */
[----:B0-----:R-:W-:Y:S05]  /*1ae0*/  RET.REL.NODEC R12 `(_Z8radonadjP6float2S0_Pfiii) ;  /* 0xffffffe40c447950 */ /* 0x001fea0003c3ffff */
.L_x_22:
[----:B------:R-:W-:-:S00]  /*1af0*/  BRA `(.L_x_22) ;  /* 0xfffffffc00fc7947 */ /* 0x000fc0000383ffff */
[----:B------:R-:W-:-:S00]  /*1b00*/  NOP ;  /* 0x0000000000007918 */ /* 0x000fc00000000000 */
[----:B------:R-:W-:-:S00]  /*1b10*/  NOP ;  /* 0x0000000000007918 */ /* 0x000fc00000000000 */
[----:B------:R-:W-:-:S00]  /*1b20*/  NOP ;  /* 0x0000000000007918 */ /* 0x000fc00000000000 */
[----:B------:R-:W-:-:S00]  /*1b30*/  NOP ;  /* 0x0000000000007918 */ /* 0x000fc00000000000 */
[----:B------:R-:W-:-:S00]  /*1b40*/  NOP ;  /* 0x0000000000007918 */ /* 0x000fc00000000000 */
[----:B------:R-:W-:-:S00]  /*1b50*/  NOP ;  /* 0x0000000000007918 */ /* 0x000fc00000000000 */
[----:B------:R-:W-:-:S00]  /*1b60*/  NOP ;  /* 0x0000000000007918 */ /* 0x000fc00000000000 */
[----:B------:R-:W-:-:S00]  /*1b70*/  NOP ;  /* 0x0000000000007918 */ /* 0x000fc00000000000 */
.L_x_115:


//--------------------- .text._Z5radonP6float2S0_Pfiii --------------------------
	.section	.text._Z5radonP6float2S0_Pfiii,"ax",@progbits
	.align	128
        .global         _Z5radonP6float2S0_Pfiii
        .type           _Z5radonP6float2S0_Pfiii,@function
        .size           _Z5radonP6float2S0_Pfiii,(.L_x_117 - _Z5radonP6float2S0_Pfiii)
        .other          _Z5radonP6float2S0_Pfiii,@"STO_CUDA_ENTRY STV_DEFAULT"
_Z5radonP6float2S0_Pfiii:
.text._Z5radonP6float2S0_Pfiii:
[----:B------:R-:W-:Y:S01]  /*0000*/  LDC R1, c[0x0][0x37c] ;  /* 0x0000df00ff017b82 */ /* 0x000fe20000000800 */
[----:B------:R-:W0:Y:S01]  /*0010*/  S2R R0, SR_CTAID.Y ;  /* 0x0000000000007919 */ /* 0x000e220000002600 */
[----:B------:R-:W1:Y:S01]  /*0020*/  LDCU UR4, c[0x0][0x360] ;  /* 0x00006c00ff0477ac */ /* 0x000e620008000800 */
[----:B------:R-:W0:Y:S01]  /*0030*/  S2R R5, SR_TID.Y ;  /* 0x0000000000057919 */ /* 0x000e220000002200 */
[----:B------:R-:W0:Y:S01]  /*0040*/  LDCU UR5, c[0x0][0x364] ;  /* 0x00006c80ff0577ac */ /* 0x000e220008000800 */
[----:B------:R-:W1:Y:S01]  /*0050*/  S2R R2, SR_CTAID.X ;  /* 0x0000000000027919 */ /* 0x000e620000002500 */
[----:B------:R-:W2:Y:S01]  /*0060*/  LDCU.64 UR10, c[0x0][0x398] ;  /* 0x00007300ff0a77ac */ /* 0x000ea20008000a00 */
[----:B------:R-:W1:Y:S01]  /*0070*/  S2R R3, SR_TID.X ;  /* 0x0000000000037919 */ /* 0x000e620000002100 */
[----:B------:R-:W3:Y:S01]  /*0080*/  LDCU UR6, c[0x0][0x368] ;  /* 0x00006d00ff0677ac */ /* 0x000ee20008000800 */
[----:B------:R-:W3:Y:S01]  /*0090*/  S2R R4, SR_CTAID.Z ;  /* 0x0000000000047919 */ /* 0x000ee20000002700 */
[----:B------:R-:W4:Y:S01]  /*00a0*/  LDCU UR7, c[0x0][0x3a0] ;  /* 0x00007400ff0777ac */ /* 0x000f220008000800 */
[----:B------:R-:W3:Y:S01]  /*00b0*/  S2R R7, SR_TID.Z ;  /* 0x0000000000077919 */ /* 0x000ee20000002300 */
[----:B0-----:R-:W-:-:S05]  /*00c0*/  IMAD R0, R0, UR5, R5 ;  /* 0x0000000500007c24 */ /* 0x001fca000f8e0205 */
[----:B--2---:R-:W-:Y:S01]  /*00d0*/  ISETP.GE.AND P0, PT, R0, UR11, PT ;  /* 0x0000000b00007c0c */ /* 0x004fe2000bf06270 */
[----:B-1----:R-:W-:-:S05]  /*00e0*/  IMAD R2, R2, UR4, R3 ;  /* 0x0000000402027c24 */ /* 0x002fca000f8e0203 */
[----:B------:R-:W-:Y:S01]  /*00f0*/  ISETP.GE.OR P0, PT, R2, UR10, P0 ;  /* 0x0000000a02007c0c */ /* 0x000fe20008706670 */
[----:B---3--:R-:W-:-:S05]  /*0100*/  IMAD R3, R4, UR6, R7 ;  /* 0x0000000604037c24 */ /* 0x008fca000f8e0207 */
[----:B----4-:R-:W-:-:S13]  /*0110*/  ISETP.GE.OR P0, PT, R3, UR7, P0 ;  /* 0x0000000703007c0c */ /* 0x010fda0008706670 */
[----:B------:R-:W-:Y:S05]  /*0120*/  @P0 EXIT ;  /* 0x000000000000094d */ /* 0x000fea0003800000 */
[----:B------:R-:W-:Y:S01]  /*0130*/  UISETP.GE.AND UP0, UPT, UR10, 0x1, UPT ;  /* 0x000000010a00788c */ /* 0x000fe2000bf06270 */
[----:B------:R-:W-:Y:S01]  /*0140*/  HFMA2 R5, -RZ, RZ, 0, 0 ;  /* 0x00000000ff057431 */ /* 0x000fe200000001ff */
[----:B------:R-:W-:Y:S01]  /*0150*/  MOV R11, RZ ;  /* 0x000000ff000b7202 */ /* 0x000fe20000000f00 */
[----:B------:R-:W0:Y:S06]  /*0160*/  LDCU.64 UR8, c[0x0][0x358] ;  /* 0x00006b00ff0877ac */ /* 0x000e2c0008000a00 */
[----:B------:R-:W-:Y:S05]  /*0170*/  BRA.U !UP0, `(.L_x_23) ;  /* 0x0000000908d87547 */ /* 0x000fea000b800000 */
[----:B------:R-:W1:Y:S02]  /*0180*/  LDC.64 R4, c[0x0][0x390] ;  /* 0x0000e400ff047b82 */ /* 0x000e640000000a00 */
[----:B-1----:R-:W-:-:S06]  /*0190*/  IMAD.WIDE.U32 R4, R0, 0x4, R4 ;  /* 0x0000000400047825 */ /* 0x002fcc00078e0004 */
[----:B0-----:R0:W2:Y:S01]  /*01a0*/  LDG.E R4, desc[UR8][R4.64] ;  /* 0x0000000804047981 */ /* 0x0010a2000c1e1900 */
[----:B------:R-:W-:Y:S01]  /*01b0*/  USHF.R.U32.HI UR5, URZ, 0x1, UR10 ;  /* 0x00000001ff057899 */ /* 0x000fe2000801160a */
[----:B------:R-:W-:Y:S01]  /*01c0*/  MOV R11, RZ ;  /* 0x000000ff000b7202 */ /* 0x000fe20000000f00 */
[----:B------:R-:W-:Y:S02]  /*01d0*/  UISETP.NE.AND UP0, UPT, UR10, 0x1, UPT ;  /* 0x000000010a00788c */ /* 0x000fe4000bf05270 */
[----:B------:R-:W-:Y:S02]  /*01e0*/  UIADD3 UR6, UPT, UPT, UR10, -0x1, URZ ;  /* 0xffffffff0a067890 */ /* 0x000fe4000fffe0ff */
[----:B------:R-:W-:Y:S01]  /*01f0*/  IADD3 R8, PT, PT, R2, -UR5, RZ ;  /* 0x8000000502087c10 */ /* 0x000fe2000fffe0ff */
[----:B------:R-:W-:Y:S01]  /*0200*/  UMOV UR4, URZ ;  /* 0x000000ff00047c82 */ /* 0x000fe20008000000 */
[----:B0-----:R-:W-:Y:S02]  /*0210*/  MOV R5, RZ ;  /* 0x000000ff00057202 */ /* 0x001fe40000000f00 */
[----:B------:R-:W-:Y:S01]  /*0220*/  I2FP.F32.S32 R9, R8 ;  /* 0x0000000800097245 */ /* 0x000fe20000201400 */
[----:B------:R-:W-:-:S02]  /*0230*/  IMAD R8, R3, UR10, RZ ;  /* 0x0000000a03087c24 */ /* 0x000fc4000f8e02ff */
[----:B--2---:R-:W-:-:S04]  /*0240*/  FMUL.RZ R12, R4, 0.15915493667125701904 ;  /* 0x3e22f983040c7820 */ /* 0x004fc8000040c000 */
[----:B------:R-:W0:Y:S08]  /*0250*/  MUFU.SIN R6, R12 ;  /* 0x0000000c00067308 */ /* 0x000e300000000400 */
[----:B------:R-:W1:Y:S01]  /*0260*/  MUFU.COS R7, R12 ;  /* 0x0000000c00077308 */ /* 0x000e620000000000 */
[-C--:B0-----:R-:W-:Y:S01]  /*0270*/  FMUL R10, R6, R9.reuse ;  /* 0x00000009060a7220 */ /* 0x081fe20000400000 */
[----:B-1----:R-:W-:Y:S01]  /*0280*/  FMUL R9, R7, R9 ;  /* 0x0000000907097220 */ /* 0x002fe20000400000 */
[----:B------:R-:W-:Y:S06]  /*0290*/  BRA.U !UP0, `(.L_x_24) ;  /* 0x0000000508b47547 */ /* 0x000fec000b800000 */
[----:B------:R-:W-:Y:S01]  /*02a0*/  USHF.L.U32 UR4, UR5, 0x1, URZ ;  /* 0x0000000105047899 */ /* 0x000fe200080006ff */
[----:B------:R-:W-:Y:S01]  /*02b0*/  HFMA2 R11, -RZ, RZ, 0, 0 ;  /* 0x00000000ff0b7431 */ /* 0x000fe200000001ff */
[----:B------:R-:W-:Y:S01]  /*02c0*/  I2FP.F32.U32 R4, UR5 ;  /* 0x0000000500047c45 */ /* 0x000fe20008201000 */
[----:B------:R-:W-:Y:S02]  /*02d0*/  UIADD3 UR7, UPT, UPT, -UR5, 0x1, URZ ;  /* 0x0000000105077890 */ /* 0x000fe4000fffe1ff */
[----:B------:R-:W-:-:S04]  /*02e0*/  ULOP3.LUT UR4, UR4, 0x7ffffffe, URZ, 0xc0, !UPT ;  /* 0x7ffffffe04047892 */ /* 0x000fc8000f8ec0ff */
[----:B------:R-:W-:-:S12]  /*02f0*/  UIADD3 UR4, UPT, UPT, -UR4, URZ, URZ ;  /* 0x000000ff04047290 */ /* 0x000fd8000fffe1ff */
.L_x_25:
[----:B------:R-:W-:Y:S01]  /*0300*/  UIADD3 UR5, UPT, UPT, UR7, -0x1, URZ ;  /* 0xffffffff07057890 */ /* 0x000fe2000fffe0ff */
[----:B------:R-:W-:-:S05]  /*0310*/  MOV R16, 0x1 ;  /* 0x0000000100107802 */ /* 0x000fca0000000f00 */
[----:B------:R-:W-:-:S05]  /*0320*/  I2FP.F32.S32 R12, UR5 ;  /* 0x00000005000c7c45 */ /* 0x000fca0008201400 */
[-C--:B------:R-:W-:Y:S01]  /*0330*/  FFMA R25, R6, R12.reuse, R9 ;  /* 0x0000000c06197223 */ /* 0x080fe20000000009 */
[----:B------:R-:W-:-:S03]  /*0340*/  FFMA R13, -R7, R12, R10 ;  /* 0x0000000c070d7223 */ /* 0x000fc6000000010a */
[--C-:B------:R-:W-:Y:S01]  /*0350*/  FADD R25, R25, R4.reuse ;  /* 0x0000000419197221 */ /* 0x100fe20000000000 */
[----:B------:R-:W-:Y:S02]  /*0360*/  FADD R22, R13, R4 ;  /* 0x000000040d167221 */ /* 0x000fe40000000000 */
[----:B------:R-:W0:Y:S01]  /*0370*/  LDC.64 R12, c[0x0][0x388] ;  /* 0x0000e200ff0c7b82 */ /* 0x000e220000000a00 */
[----:B------:R-:W1:Y:S08]  /*0380*/  F2I.TRUNC.NTZ R24, R25 ;  /* 0x0000001900187305 */ /* 0x000e70000020f100 */
[----:B------:R-:W2:Y:S01]  /*0390*/  F2I.TRUNC.NTZ R23, R22 ;  /* 0x0000001600177305 */ /* 0x000ea2000020f100 */
[----:B-1----:R-:W-:-:S02]  /*03a0*/  VIMNMX.RELU R14, PT, PT, R24, UR6, PT ;  /* 0x00000006180e7c48 */ /* 0x002fc4000bfe1100 */
[C---:B--2---:R-:W-:Y:S02]  /*03b0*/  VIMNMX.RELU R15, PT, PT, R23.reuse, UR6, PT ;  /* 0x00000006170f7c48 */ /* 0x044fe4000bfe1100 */
[----:B------:R-:W-:Y:S01]  /*03c0*/  VIADDMNMX.RELU R19, R23, R16, UR6, PT ;  /* 0x0000000617137e46 */ /* 0x000fe2000b801110 */
[----:B------:R-:W-:Y:S02]  /*03d0*/  IMAD R16, R3, UR10, R14 ;  /* 0x0000000a03107c24 */ /* 0x000fe4000f8e020e */
[----:B------:R-:W-:Y:S02]  /*03e0*/  IMAD R18, R8, UR10, R15 ;  /* 0x0000000a08127c24 */ /* 0x000fe4000f8e020f */
[----:B------:R-:W-:Y:S02]  /*03f0*/  IMAD R15, R16, UR10, R19 ;  /* 0x0000000a100f7c24 */ /* 0x000fe4000f8e0213 */
[----:B------:R-:W-:Y:S02]  /*0400*/  IMAD R17, R14, UR10, R18 ;  /* 0x0000000a0e117c24 */ /* 0x000fe4000f8e0212 */
[----:B0-----:R-:W-:-:S04]  /*0410*/  IMAD.WIDE R14, R15, 0x8, R12 ;  /* 0x000000080f0e7825 */ /* 0x001fc800078e020c */
[----:B------:R-:W-:Y:S02]  /*0420*/  IMAD.WIDE R16, R17, 0x8, R12 ;  /* 0x0000000811107825 */ /* 0x000fe400078e020c */
[----:B------:R-:W2:Y:S04]  /*0430*/  LDG.E.64 R14, desc[UR8][R14.64] ;  /* 0x000000080e0e7981 */ /* 0x000ea8000c1e1b00 */
[----:B------:R-:W3:Y:S01]  /*0440*/  LDG.E.64 R16, desc[UR8][R16.64] ;  /* 0x0000000810107981 */ /* 0x000ee2000c1e1b00 */
[----:B------:R-:W-:Y:S01]  /*0450*/  MOV R21, 0x1 ;  /* 0x0000000100157802 */ /* 0x000fe20000000f00 */
[----:B------:R-:W-:-:S03]  /*0460*/  IMAD R20, R8, UR10, R19 ;  /* 0x0000000a08147c24 */ /* 0x000fc6000f8e0213 */
[----:B------:R-:W-:-:S05]  /*0470*/  VIADDMNMX.RELU R21, R24, R21, UR6, PT ;  /* 0x0000000618157e46 */ /* 0x000fca000b801115 */
[C---:B------:R-:W-:Y:S02]  /*0480*/  IMAD R27, R21.reuse, UR10, R18 ;  /* 0x0000000a151b7c24 */ /* 0x040fe4000f8e0212 */
[----:B------:R-:W-:Y:S02]  /*0490*/  IMAD R21, R21, UR10, R20 ;  /* 0x0000000a15157c24 */ /* 0x000fe4000f8e0214 */
[----:B------:R-:W-:-:S04]  /*04a0*/  IMAD.WIDE R18, R27, 0x8, R12 ;  /* 0x000000081b127825 */ /* 0x000fc800078e020c */
[----:B------:R-:W-:Y:S02]  /*04b0*/  IMAD.WIDE R20, R21, 0x8, R12 ;  /* 0x0000000815147825 */ /* 0x000fe400078e020c */
[----:B------:R-:W4:Y:S04]  /*04c0*/  LDG.E.64 R18, desc[UR8][R18.64] ;  /* 0x0000000812127981 */ /* 0x000f28000c1e1b00 */
[----:B------:R-:W5:Y:S01]  /*04d0*/  LDG.E.64 R20, desc[UR8][R20.64] ;  /* 0x0000000814147981 */ /* 0x000f62000c1e1b00 */
[----:B------:R-:W-:Y:S02]  /*04e0*/  I2FP.F32.S32 R26, R24 ;  /* 0x00000018001a7245 */ /* 0x000fe40000201400 */
[----:B------:R-:W-:-:S03]  /*04f0*/  I2FP.F32.S32 R29, R23 ;  /* 0x00000017001d7245 */ /* 0x000fc60000201400 */
[----:B------:R-:W-:Y:S02]  /*0500*/  FADD R26, R25, -R26 ;  /* 0x8000001a191a7221 */ /* 0x000fe40000000000 */
[----:B------:R-:W-:Y:S02]  /*0510*/  FADD R29, R22, -R29 ;  /* 0x8000001d161d7221 */ /* 0x000fe40000000000 */
[----:B------:R-:W-:Y:S02]  /*0520*/  FADD R22, -R26, 1 ;  /* 0x3f8000001a167421 */ /* 0x000fe40000000100 */
[C---:B------:R-:W-:Y:S02]  /*0530*/  FADD R27, -R29.reuse, 1 ;  /* 0x3f8000001d1b7421 */ /* 0x040fe40000000100 */
[-C--:B------:R-:W-:Y:S02]  /*0540*/  FMUL R23, R29, R22.reuse ;  /* 0x000000161d177220 */ /* 0x080fe40000400000 */
[----:B------:R-:W-:-:S02]  /*0550*/  FMUL R22, R27, R22 ;  /* 0x000000161b167220 */ /* 0x000fc40000400000 */
[C---:B--2---:R-:W-:Y:S01]  /*0560*/  FMUL R25, R23.reuse, R14 ;  /* 0x0000000e17197220 */ /* 0x044fe20000400000 */
[----:B------:R-:W-:-:S03]  /*0570*/  FMUL R14, R23, R15 ;  /* 0x0000000f170e7220 */ /* 0x000fc60000400000 */
[C---:B---3--:R-:W-:Y:S01]  /*0580*/  FFMA R15, R22.reuse, R16, R25 ;  /* 0x00000010160f7223 */ /* 0x048fe20000000019 */
[----:B------:R-:W-:Y:S01]  /*0590*/  I2FP.F32.S32 R16, UR7 ;  /* 0x0000000700107c45 */ /* 0x000fe20008201400 */
[----:B------:R-:W-:-:S04]  /*05a0*/  FFMA R14, R22, R17, R14 ;  /* 0x00000011160e7223 */ /* 0x000fc8000000000e */
[-C--:B------:R-:W-:Y:S01]  /*05b0*/  FFMA R17, R6, R16.reuse, R9 ;  /* 0x0000001006117223 */ /* 0x080fe20000000009 */
[----:B------:R-:W-:Y:S01]  /*05c0*/  FFMA R25, -R7, R16, R10 ;  /* 0x0000001007197223 */ /* 0x000fe2000000010a */
[----:B------:R-:W-:Y:S01]  /*05d0*/  FMUL R16, R26, R27 ;  /* 0x0000001b1a107220 */ /* 0x000fe20000400000 */
[----:B------:R-:W-:Y:S01]  /*05e0*/  FMUL R26, R29, R26 ;  /* 0x0000001a1d1a7220 */ /* 0x000fe20000400000 */
[C---:B------:R-:W-:Y:S01]  /*05f0*/  FADD R22, R4.reuse, R17 ;  /* 0x0000001104167221 */ /* 0x040fe20000000000 */
[----:B------:R-:W-:Y:S01]  /*0600*/  FADD R25, R4, R25 ;  /* 0x0000001904197221 */ /* 0x000fe20000000000 */
[----:B------:R-:W-:Y:S02]  /*0610*/  MOV R17, 0x1 ;  /* 0x0000000100117802 */ /* 0x000fe40000000f00 */
[----:B------:R-:W0:Y:S01]  /*0620*/  F2I.TRUNC.NTZ R23, R22 ;  /* 0x0000001600177305 */ /* 0x000e22000020f100 */
[C---:B----4-:R-:W-:Y:S01]  /*0630*/  FFMA R15, R16.reuse, R18, R15 ;  /* 0x00000012100f7223 */ /* 0x050fe2000000000f */
[----:B------:R-:W-:-:S06]  /*0640*/  FFMA R19, R16, R19, R14 ;  /* 0x0000001310137223 */ /* 0x000fcc000000000e */
[----:B------:R-:W1:Y:S01]  /*0650*/  F2I.TRUNC.NTZ R24, R25 ;  /* 0x0000001900187305 */ /* 0x000e62000020f100 */
[----:B------:R-:W-:Y:S01]  /*0660*/  MOV R18, 0x1 ;  /* 0x0000000100127802 */ /* 0x000fe20000000f00 */
[C---:B-----5:R-:W-:Y:S01]  /*0670*/  FFMA R20, R26.reuse, R20, R15 ;  /* 0x000000141a147223 */ /* 0x060fe2000000000f */
[----:B------:R-:W-:Y:S01]  /*0680*/  FFMA R26, R26, R21, R19 ;  /* 0x000000151a1a7223 */ /* 0x000fe20000000013 */
[----:B0-----:R-:W-:-:S05]  /*0690*/  VIMNMX.RELU R16, PT, PT, R23, UR6, PT ;  /* 0x0000000617107c48 */ /* 0x001fca000bfe1100 */
[----:B------:R-:W-:Y:S01]  /*06a0*/  IMAD R14, R3, UR10, R16 ;  /* 0x0000000a030e7c24 */ /* 0x000fe2000f8e0210 */
[C---:B-1----:R-:W-:Y:S02]  /*06b0*/  VIADDMNMX.RELU R17, R24.reuse, R17, UR6, PT ;  /* 0x0000000618117e46 */ /* 0x042fe4000b801111 */
[----:B------:R-:W-:-:S03]  /*06c0*/  VIMNMX.RELU R15, PT, PT, R24, UR6, PT ;  /* 0x00000006180f7c48 */ /* 0x000fc6000bfe1100 */
[----:B------:R-:W-:Y:S02]  /*06d0*/  IMAD R27, R14, UR10, R17 ;  /* 0x0000000a0e1b7c24 */ /* 0x000fe4000f8e0211 */
[----:B------:R-:W-:Y:S02]  /*06e0*/  IMAD R19, R8, UR10, R15 ;  /* 0x0000000a08137c24 */ /* 0x000fe4000f8e020f */
[----:B------:R-:W-:Y:S01]  /*06f0*/  IMAD.WIDE R14, R27, 0x8, R12 ;  /* 0x000000081b0e7825 */ /* 0x000fe200078e020c */
[----:B------:R-:W-:-:S03]  /*0700*/  VIADDMNMX.RELU R18, R23, R18, UR6, PT ;  /* 0x0000000617127e46 */ /* 0x000fc6000b801112 */
[----:B------:R-:W-:Y:S02]  /*0710*/  IMAD R21, R16, UR10, R19 ;  /* 0x0000000a10157c24 */ /* 0x000fe4000f8e0213 */
[----:B------:R-:W2:Y:S01]  /*0720*/  LDG.E.64 R14, desc[UR8][R14.64] ;  /* 0x000000080e0e7981 */ /* 0x000ea2000c1e1b00 */
[----:B------:R-:W-:Y:S02]  /*0730*/  IMAD R27, R8, UR10, R17 ;  /* 0x0000000a081b7c24 */ /* 0x000fe4000f8e0211 */
[----:B------:R-:W-:-:S04]  /*0740*/  IMAD.WIDE R16, R21, 0x8, R12 ;  /* 0x0000000815107825 */ /* 0x000fc800078e020c */
[C---:B------:R-:W-:Y:S02]  /*0750*/  IMAD R29, R18.reuse, UR10, R19 ;  /* 0x0000000a121d7c24 */ /* 0x040fe4000f8e0213 */
[----:B------:R-:W-:Y:S01]  /*0760*/  IMAD R19, R18, UR10, R27 ;  /* 0x0000000a12137c24 */ /* 0x000fe2000f8e021b */
[----:B------:R-:W3:Y:S01]  /*0770*/  LDG.E.64 R16, desc[UR8][R16.64] ;  /* 0x0000000810107981 */ /* 0x000ee2000c1e1b00 */
[----:B------:R-:W-:-:S04]  /*0780*/  IMAD.WIDE R28, R29, 0x8, R12 ;  /* 0x000000081d1c7825 */ /* 0x000fc800078e020c */
[----:B------:R-:W-:Y:S02]  /*0790*/  IMAD.WIDE R18, R19, 0x8, R12 ;  /* 0x0000000813127825 */ /* 0x000fe400078e020c */
[----:B------:R-:W4:Y:S04]  /*07a0*/  LDG.E.64 R12, desc[UR8][R28.64] ;  /* 0x000000081c0c7981 */ /* 0x000f28000c1e1b00 */
[----:B------:R-:W5:Y:S01]  /*07b0*/  LDG.E.64 R18, desc[UR8][R18.64] ;  /* 0x0000000812127981 */ /* 0x000f62000c1e1b00 */
[----:B------:R-:W-:Y:S01]  /*07c0*/  I2FP.F32.S32 R23, R23 ;  /* 0x0000001700177245 */ /* 0x000fe20000201400 */
[----:B------:R-:W-:Y:S01]  /*07d0*/  UIADD3 UR4, UPT, UPT, UR4, 0x2, URZ ;  /* 0x0000000204047890 */ /* 0x000fe2000fffe0ff */
[----:B------:R-:W-:Y:S01]  /*07e0*/  I2FP.F32.S32 R24, R24 ;  /* 0x0000001800187245 */ /* 0x000fe20000201400 */
[----:B------:R-:W-:Y:S01]  /*07f0*/  FADD R11, R20, R11 ;  /* 0x0000000b140b7221 */ /* 0x000fe20000000000 */
[----:B------:R-:W-:Y:S01]  /*0800*/  FADD R5, R26, R5 ;  /* 0x000000051a057221 */ /* 0x000fe20000000000 */
[----:B------:R-:W-:Y:S01]  /*0810*/  FADD R22, R22, -R23 ;  /* 0x8000001716167221 */ /* 0x000fe20000000000 */
[----:B------:R-:W-:Y:S01]  /*0820*/  UISETP.NE.AND UP0, UPT, UR4, URZ, UPT ;  /* 0x000000ff0400728c */ /* 0x000fe2000bf05270 */
[----:B------:R-:W-:Y:S01]  /*0830*/  FADD R25, R25, -R24 ;  /* 0x8000001819197221 */ /* 0x000fe20000000000 */
[----:B------:R-:W-:Y:S01]  /*0840*/  UIADD3 UR7, UPT, UPT, UR7, 0x2, URZ ;  /* 0x0000000207077890 */ /* 0x000fe2000fffe0ff */
[----:B------:R-:W-:-:S04]  /*0850*/  FADD R24, -R22, 1 ;  /* 0x3f80000016187421 */ /* 0x000fc80000000100 */
[----:B------:R-:W-:-:S04]  /*0860*/  FMUL R21, R25, R24 ;  /* 0x0000001819157220 */ /* 0x000fc80000400000 */
[C---:B--2---:R-:W-:Y:S01]  /*0870*/  FMUL R23, R21.reuse, R14 ;  /* 0x0000000e15177220 */ /* 0x044fe20000400000 */
[----:B------:R-:W-:Y:S01]  /*0880*/  FMUL R21, R21, R15 ;  /* 0x0000000f15157220 */ /* 0x000fe20000400000 */
[----:B------:R-:W-:-:S04]  /*0890*/  FADD R15, -R25, 1 ;  /* 0x3f800000190f7421 */ /* 0x000fc80000000100 */
[----:B------:R-:W-:Y:S01]  /*08a0*/  FMUL R24, R15, R24 ;  /* 0x000000180f187220 */ /* 0x000fe20000400000 */
[----:B------:R-:W-:Y:S01]  /*08b0*/  FMUL R14, R22, R15 ;  /* 0x0000000f160e7220 */ /* 0x000fe20000400000 */
[----:B------:R-:W-:Y:S02]  /*08c0*/  FMUL R22, R25, R22 ;  /* 0x0000001619167220 */ /* 0x000fe40000400000 */
[C---:B---3--:R-:W-:Y:S01]  /*08d0*/  FFMA R23, R24.reuse, R16, R23 ;  /* 0x0000001018177223 */ /* 0x048fe20000000017 */
[----:B------:R-:W-:-:S03]  /*08e0*/  FFMA R24, R24, R17, R21 ;  /* 0x0000001118187223 */ /* 0x000fc60000000015 */
[C---:B----4-:R-:W-:Y:S01]  /*08f0*/  FFMA R23, R14.reuse, R12, R23 ;  /* 0x0000000c0e177223 */ /* 0x050fe20000000017 */
[----:B------:R-:W-:-:S03]  /*0900*/  FFMA R24, R14, R13, R24 ;  /* 0x0000000d0e187223 */ /* 0x000fc60000000018 */
[C---:B-----5:R-:W-:Y:S01]  /*0910*/  FFMA R18, R22.reuse, R18, R23 ;  /* 0x0000001216127223 */ /* 0x060fe20000000017 */
[----:B------:R-:W-:-:S03]  /*0920*/  FFMA R24, R22, R19, R24 ;  /* 0x0000001316187223 */ /* 0x000fc60000000018 */
[----:B------:R-:W-:Y:S01]  /*0930*/  FADD R11, R11, R18 ;  /* 0x000000120b0b7221 */ /* 0x000fe20000000000 */
[----:B------:R-:W-:Y:S01]  /*0940*/  FADD R5, R5, R24 ;  /* 0x0000001805057221 */ /* 0x000fe20000000000 */
[----:B------:R-:W-:Y:S06]  /*0950*/  BRA.U UP0, `(.L_x_25) ;  /* 0xfffffff900687547 */ /* 0x000fec000b83ffff */
[----:B------:R-:W-:-:S12]  /*0960*/  ULOP3.LUT UR4, UR10, 0x7ffffffe, URZ, 0xc0, !UPT ;  /* 0x7ffffffe0a047892 */ /* 0x000fd8000f8ec0ff */
.L_x_24:
[----:B------:R-:W-:-:S04]  /*0970*/  ULOP3.LUT UR5, UR10, 0x1, URZ, 0xc0, !UPT ;  /* 0x000000010a057892 */ /* 0x000fc8000f8ec0ff */
[----:B------:R-:W-:-:S09]  /*0980*/  UISETP.NE.U32.AND UP0, UPT, UR5, 0x1, UPT ;  /* 0x000000010500788c */ /* 0x000fd2000bf05070 */
[----:B------:R-:W-:Y:S05]  /*0990*/  BRA.U UP0, `(.L_x_23) ;  /* 0x0000000100d07547 */ /* 0x000fea000b800000 */
[----:B------:R-:W-:Y:S01]  /*09a0*/  USHF.R.U32.HI UR5, URZ, 0x1, UR10 ;  /* 0x00000001ff057899 */ /* 0x000fe2000801160a */
[----:B------:R-:W-:-:S03]  /*09b0*/  HFMA2 R15, -RZ, RZ, 0, 5.9604644775390625e-08 ;  /* 0x00000001ff0f7431 */ /* 0x000fc600000001ff */
[----:B------:R-:W-:Y:S02]  /*09c0*/  UIADD3 UR4, UPT, UPT, -UR5, UR4, URZ ;  /* 0x0000000405047290 */ /* 0x000fe4000fffe1ff */
[----:B------:R-:W-:-:S04]  /*09d0*/  I2FP.F32.U32 R13, UR5 ;  /* 0x00000005000d7c45 */ /* 0x000fc80008201000 */
[----:B------:R-:W-:-:S05]  /*09e0*/  I2FP.F32.S32 R12, UR4 ;  /* 0x00000004000c7c45 */ /* 0x000fca0008201400 */
[-C--:B------:R-:W-:Y:S01]  /*09f0*/  FFMA R4, R6, R12.reuse, R9 ;  /* 0x0000000c06047223 */ /* 0x080fe20000000009 */
[----:B------:R-:W-:Y:S02]  /*0a00*/  FFMA R17, -R7, R12, R10 ;  /* 0x0000000c07117223 */ /* 0x000fe4000000010a */
[----:B------:R-:W0:Y:S01]  /*0a10*/  LDC.64 R6, c[0x0][0x388] ;  /* 0x0000e200ff067b82 */ /* 0x000e220000000a00 */
[C---:B------:R-:W-:Y:S01]  /*0a20*/  FADD R4, R13.reuse, R4 ;  /* 0x000000040d047221 */ /* 0x040fe20000000000 */
[----:B------:R-:W-:Y:S01]  /*0a30*/  FADD R17, R13, R17 ;  /* 0x000000110d117221 */ /* 0x000fe20000000000 */
[----:B------:R-:W-:Y:S02]  /*0a40*/  MOV R13, 0x1 ;  /* 0x00000001000d7802 */ /* 0x000fe40000000f00 */
[----:B------:R-:W1:Y:S08]  /*0a50*/  F2I.TRUNC.NTZ R10, R4 ;  /* 0x00000004000a7305 */ /* 0x000e70000020f100 */
[----:B------:R-:W2:Y:S01]  /*0a60*/  F2I.TRUNC.NTZ R16, R17 ;  /* 0x0000001100107305 */ /* 0x000ea2000020f100 */
[----:B-1----:R-:W-:-:S05]  /*0a70*/  VIMNMX.RELU R12, PT, PT, R10, UR6, PT ;  /* 0x000000060a0c7c48 */ /* 0x002fca000bfe1100 */
[----:B------:R-:W-:Y:S01]  /*0a80*/  IMAD R14, R3, UR10, R12 ;  /* 0x0000000a030e7c24 */ /* 0x000fe2000f8e020c */
[C---:B--2---:R-:W-:Y:S02]  /*0a90*/  VIMNMX.RELU R9, PT, PT, R16.reuse, UR6, PT ;  /* 0x0000000610097c48 */ /* 0x044fe4000bfe1100 */
[----:B------:R-:W-:-:S03]  /*0aa0*/  VIADDMNMX.RELU R13, R16, R13, UR6, PT ;  /* 0x00000006100d7e46 */ /* 0x000fc6000b80110d */
[----:B------:R-:W-:Y:S02]  /*0ab0*/  IMAD R9, R8, UR10, R9 ;  /* 0x0000000a08097c24 */ /* 0x000fe4000f8e0209 */
[----:B------:R-:W-:Y:S01]  /*0ac0*/  IMAD R19, R14, UR10, R13 ;  /* 0x0000000a0e137c24 */ /* 0x000fe2000f8e020d */
[----:B------:R-:W-:Y:S01]  /*0ad0*/  VIADDMNMX.RELU R14, R10, R15, UR6, PT ;  /* 0x000000060a0e7e46 */ /* 0x000fe2000b80110f */
[----:B------:R-:W-:Y:S02]  /*0ae0*/  IMAD R15, R12, UR10, R9 ;  /* 0x0000000a0c0f7c24 */ /* 0x000fe4000f8e0209 */
[----:B0-----:R-:W-:-:S04]  /*0af0*/  IMAD.WIDE R18, R19, 0x8, R6 ;  /* 0x0000000813127825 */ /* 0x001fc800078e0206 */
[----:B------:R-:W-:Y:S02]  /*0b00*/  IMAD R23, R8, UR10, R13 ;  /* 0x0000000a08177c24 */ /* 0x000fe4000f8e020d */
[C---:B------:R-:W-:Y:S02]  /*0b10*/  IMAD R21, R14.reuse, UR10, R9 ;  /* 0x0000000a0e157c24 */ /* 0x040fe4000f8e0209 */
[----:B------:R-:W-:Y:S01]  /*0b20*/  IMAD.WIDE R12, R15, 0x8, R6 ;  /* 0x000000080f0c7825 */ /* 0x000fe200078e0206 */
[----:B------:R-:W2:Y:S03]  /*0b30*/  LDG.E.64 R8, desc[UR8][R18.64] ;  /* 0x0000000812087981 */ /* 0x000ea6000c1e1b00 */
[----:B------:R-:W-:Y:S02]  /*0b40*/  IMAD R23, R14, UR10, R23 ;  /* 0x0000000a0e177c24 */ /* 0x000fe4000f8e0217 */
[--C-:B------:R-:W-:Y:S01]  /*0b50*/  IMAD.WIDE R14, R21, 0x8, R6.reuse ;  /* 0x00000008150e7825 */ /* 0x100fe200078e0206 */
[----:B------:R-:W3:Y:S03]  /*0b60*/  LDG.E.64 R12, desc[UR8][R12.64] ;  /* 0x000000080c0c7981 */ /* 0x000ee6000c1e1b00 */
[----:B------:R-:W-:-:S02]  /*0b70*/  IMAD.WIDE R6, R23, 0x8, R6 ;  /* 0x0000000817067825 */ /* 0x000fc400078e0206 */
[----:B------:R-:W4:Y:S04]  /*0b80*/  LDG.E.64 R14, desc[UR8][R14.64] ;  /* 0x000000080e0e7981 */ /* 0x000f28000c1e1b00 */
[----:B------:R-:W5:Y:S01]  /*0b90*/  LDG.E.64 R6, desc[UR8][R6.64] ;  /* 0x0000000806067981 */ /* 0x000f62000c1e1b00 */
[----:B------:R-:W-:Y:S02]  /*0ba0*/  I2FP.F32.S32 R21, R10 ;  /* 0x0000000a00157245 */ /* 0x000fe40000201400 */
[----:B------:R-:W-:-:S03]  /*0bb0*/  I2FP.F32.S32 R16, R16 ;  /* 0x0000001000107245 */ /* 0x000fc60000201400 */
[----:B------:R-:W-:Y:S02]  /*0bc0*/  FADD R21, R4, -R21 ;  /* 0x8000001504157221 */ /* 0x000fe40000000000 */
[----:B------:R-:W-:Y:S02]  /*0bd0*/  FADD R16, R17, -R16 ;  /* 0x8000001011107221 */ /* 0x000fe40000000000 */
[C---:B------:R-:W-:Y:S02]  /*0be0*/  FADD R17, -R21.reuse, 1 ;  /* 0x3f80000015117421 */ /* 0x040fe40000000100 */
[C---:B------:R-:W-:Y:S02]  /*0bf0*/  FADD R4, -R16.reuse, 1 ;  /* 0x3f80000010047421 */ /* 0x040fe40000000100 */
[C---:B------:R-:W-:Y:S01]  /*0c00*/  FMUL R10, R16.reuse, R17 ;  /* 0x00000011100a7220 */ /* 0x040fe20000400000 */
[----:B------:R-:W-:Y:S01]  /*0c10*/  FMUL R16, R16, R21 ;  /* 0x0000001510107220 */ /* 0x000fe20000400000 */
[----:B------:R-:W-:Y:S01]  /*0c20*/  FMUL R17, R4, R17 ;  /* 0x0000001104117220 */ /* 0x000fe20000400000 */
[----:B------:R-:W-:Y:S01]  /*0c30*/  FMUL R4, R21, R4 ;  /* 0x0000000415047220 */ /* 0x000fe20000400000 */
[C---:B--2---:R-:W-:Y:S01]  /*0c40*/  FMUL R8, R10.reuse, R8 ;  /* 0x000000080a087220 */ /* 0x044fe20000400000 */
[----:B------:R-:W-:-:S03]  /*0c50*/  FMUL R10, R10, R9 ;  /* 0x000000090a0a7220 */ /* 0x000fc60000400000 */
[C---:B---3--:R-:W-:Y:S01]  /*0c60*/  FFMA R9, R17.reuse, R12, R8 ;  /* 0x0000000c11097223 */ /* 0x048fe20000000008 */
[----:B------:R-:W-:-:S03]  /*0c70*/  FFMA R10, R17, R13, R10 ;  /* 0x0000000d110a7223 */ /* 0x000fc6000000000a */
[C---:B----4-:R-:W-:Y:S01]  /*0c80*/  FFMA R9, R4.reuse, R14, R9 ;  /* 0x0000000e04097223 */ /* 0x050fe20000000009 */
[----:B------:R-:W-:-:S03]  /*0c90*/  FFMA R10, R4, R15, R10 ;  /* 0x0000000f040a7223 */ /* 0x000fc6000000000a */
[C---:B-----5:R-:W-:Y:S01]  /*0ca0*/  FFMA R6, R16.reuse, R6, R9 ;  /* 0x0000000610067223 */ /* 0x060fe20000000009 */
[----:B------:R-:W-:-:S03]  /*0cb0*/  FFMA R10, R16, R7, R10 ;  /* 0x00000007100a7223 */ /* 0x000fc6000000000a */
[----:B------:R-:W-:Y:S01]  /*0cc0*/  FADD R11, R11, R6 ;  /* 0x000000060b0b7221 */ /* 0x000fe20000000000 */
[----:B------:R-:W-:-:S07]  /*0cd0*/  FADD R5, R5, R10 ;  /* 0x0000000a05057221 */ /* 0x000fce0000000000 */
.L_x_23:
[----:B------:R-:W-:Y:S02]  /*0ce0*/  I2FP.F32.S32 R4, UR10 ;  /* 0x0000000a00047c45 */ /* 0x000fe40008201400 */
[----:B------:R-:W-:-:S05]  /*0cf0*/  I2FP.F32.U32 R7, UR11 ;  /* 0x0000000b00077c45 */ /* 0x000fca0008201000 */
[----:B------:R-:W-:-:S04]  /*0d00*/  FMUL R4, R4, R7 ;  /* 0x0000000704047220 */ /* 0x000fc80000400000 */
[----:B------:R1:W2:Y:S01]  /*0d10*/  MUFU.RSQ R7, R4 ;  /* 0x0000000400077308 */ /* 0x0002a20000001400 */
[----:B------:R-:W-:-:S04]  /*0d20*/  IADD3 R6, PT, PT, R4, -0xd000000, RZ ;  /* 0xf300000004067810 */ /* 0x000fc80007ffe0ff */
[----:B------:R-:W-:-:S13]  /*0d30*/  ISETP.GT.U32.AND P0, PT, R6, 0x727fffff, PT ;  /* 0x727fffff0600780c */ /* 0x000fda0003f04070 */
[----:B-12---:R-:W-:Y:S05]  /*0d40*/  @!P0 BRA `(.L_x_26) ;  /* 0x00000000000c8947 */ /* 0x006fea0003800000 */
[----:B------:R-:W-:-:S07]  /*0d50*/  MOV R10, 0xd70 ;  /* 0x00000d70000a7802 */ /* 0x000fce0000000f00 */
[----:B0-----:R-:W-:Y:S05]  /*0d60*/  CALL.REL.NOINC `($__internal_2_$__cuda_sm20_sqrt_rn_f32_slowpath) ;  /* 0x0000000000a47944 */ /* 0x001fea0003c00000 */
[----:B------:R-:W-:Y:S05]  /*0d70*/  BRA `(.L_x_27) ;  /* 0x0000000000107947 */ /* 0x000fea0003800000 */
.L_x_26:
[----:B------:R-:W-:Y:S01]  /*0d80*/  FMUL.FTZ R9, R4, R7 ;  /* 0x0000000704097220 */ /* 0x000fe20000410000 */
[----:B------:R-:W-:-:S03]  /*0d90*/  FMUL.FTZ R7, R7, 0.5 ;  /* 0x3f00000007077820 */ /* 0x000fc60000410000 */
[----:B------:R-:W-:-:S04]  /*0da0*/  FFMA R4, -R9, R9, R4 ;  /* 0x0000000909047223 */ /* 0x000fc80000000104 */
[----:B------:R-:W-:-:S07]  /*0db0*/  FFMA R8, R4, R7, R9 ;  /* 0x0000000704087223 */ /* 0x000fce0000000009 */
.L_x_27:
[----:B------:R-:W1:Y:S01]  /*0dc0*/  MUFU.RCP R7, R8 ;  /* 0x0000000800077308 */ /* 0x000e620000001000 */
[----:B------:R-:W-:Y:S07]  /*0dd0*/  BSSY.RECONVERGENT B0, `(.L_x_28) ;  /* 0x000000c000007945 */ /* 0x000fee0003800200 */
[----:B------:R-:W2:Y:S01]  /*0de0*/  FCHK P0, R11, R8 ;  /* 0x000000080b007302 */ /* 0x000ea20000000000 */
[----:B-1----:R-:W-:-:S04]  /*0df0*/  FFMA R4, R7, -R8, 1 ;  /* 0x3f80000007047423 */ /* 0x002fc80000000808 */
[----:B------:R-:W-:-:S04]  /*0e00*/  FFMA R4, R7, R4, R7 ;  /* 0x0000000407047223 */ /* 0x000fc80000000007 */
[----:B------:R-:W-:-:S04]  /*0e10*/  FFMA R6, R4, R11, RZ ;  /* 0x0000000b04067223 */ /* 0x000fc800000000ff */
[----:B------:R-:W-:-:S04]  /*0e20*/  FFMA R7, R6, -R8, R11 ;  /* 0x8000000806077223 */ /* 0x000fc8000000000b */
[----:B------:R-:W-:Y:S01]  /*0e30*/  FFMA R6, R4, R7, R6 ;  /* 0x0000000704067223 */ /* 0x000fe20000000006 */
[----:B--2---:R-:W-:Y:S06]  /*0e40*/  @!P0 BRA `(.L_x_29) ;  /* 0x0000000000108947 */ /* 0x004fec0003800000 */
[----:B------:R-:W-:Y:S02]  /*0e50*/  MOV R4, R8 ;  /* 0x0000000800047202 */ /* 0x000fe40000000f00 */
[----:B------:R-:W-:-:S07]  /*0e60*/  MOV R10, 0xe80 ;  /* 0x00000e80000a7802 */ /* 0x000fce0000000f00 */
[----:B0-----:R-:W-:Y:S05]  /*0e70*/  CALL.REL.NOINC `($__internal_3_$__cuda_sm3x_div_rn_noftz_f32_slowpath) ;  /* 0x0000000000c07944 */ /* 0x001fea0003c00000 */
[----:B------:R-:W-:-:S07]  /*0e80*/  MOV R6, R4 ;  /* 0x0000000400067202 */ /* 0x000fce0000000f00 */
.L_x_29:
[----:B0-----:R-:W-:Y:S05]  /*0e90*/  BSYNC.RECONVERGENT B0 ;  /* 0x0000000000007941 */ /* 0x001fea0003800200 */
.L_x_28:
[----:B------:R-:W0:Y:S01]  /*0ea0*/  MUFU.RCP R7, R8 ;  /* 0x0000000800077308 */ /* 0x000e220000001000 */
[----:B------:R-:W1:Y:S01]  /*0eb0*/  LDCU.64 UR4, c[0x0][0x398] ;  /* 0x00007300ff0477ac */ /* 0x000e620008000a00 */
        /* <DEDUP_REMOVED lines=15> */
[----:B------:R-:W-:Y:S05]  /*0fb0*/  CALL.REL.NOINC `($__internal_3_$__cuda_sm3x_div_rn_noftz_f32_slowpath) ;  /* 0x0000000000707944 */ /* 0x000fea0003c00000 */
[----:B------:R-:W-:-:S07]  /*0fc0*/  MOV R7, R4 ;  /* 0x0000000400077202 */ /* 0x000fce0000000f00 */
.L_x_31:
[----:B------:R-:W-:Y:S05]  /*0fd0*/  BSYNC.RECONVERGENT B0 ;  /* 0x0000000000007941 */ /* 0x000fea0003800200 */
.L_x_30:
[----:B------:R-:W-:Y:S01]  /*0fe0*/  STG.E.64 desc[UR8][R2.64], R6 ;  /* 0x0000000602007986 */ /* 0x000fe2000c101b08 */
[----:B------:R-:W-:Y:S05]  /*0ff0*/  EXIT ;  /* 0x000000000000794d */ /* 0x000fea0003800000 */
        .weak           $__internal_2_$__cuda_sm20_sqrt_rn_f32_slowpath
        .type           $__internal_2_$__cuda_sm20_sqrt_rn_f32_slowpath,@function
        .size           $__internal_2_$__cuda_sm20_sqrt_rn_f32_slowpath,($__internal_3_$__cuda_sm3x_div_rn_noftz_f32_slowpath - $__internal_2_$__cuda_sm20_sqrt_rn_f32_slowpath)
$__internal_2_$__cuda_sm20_sqrt_rn_f32_slowpath:
        /* <DEDUP_REMOVED lines=20> */
.L_x_32:
[----:B------:R-:W-:Y:S01]  /*1140*/  HFMA2 R7, -RZ, RZ, 0, 0 ;  /* 0x00000000ff077431 */ /* 0x000fe200000001ff */
[----:B------:R-:W-:Y:S02]  /*1150*/  MOV R8, R6 ;  /* 0x0000000600087202 */ /* 0x000fe40000000f00 */
[----:B------:R-:W-:-:S04]  /*1160*/  MOV R6, R10 ;  /* 0x0000000a00067202 */ /* 0x000fc80000000f00 */
[----:B------:R-:W-:Y:S05]  /*1170*/  RET.REL.NODEC R6 `(_Z5radonP6float2S0_Pfiii) ;  /* 0xffffffec06a07950 */ /* 0x000fea0003c3ffff */
        .weak           $__internal_3_$__cuda_sm3x_div_rn_noftz_f32_slowpath
        .type           $__internal_3_$__cuda_sm3x_div_rn_noftz_f32_slowpath,@function
        .size           $__internal_3_$__cuda_sm3x_div_rn_noftz_f32_slowpath,(.L_x_117 - $__internal_3_$__cuda_sm3x_div_rn_noftz_f32_slowpath)
$__internal_3_$__cuda_sm3x_div_rn_noftz_f32_slowpath:
        /* <DEDUP_REMOVED lines=34> */
.L_x_34:
[----:B------:R-:W-:Y:S01]  /*13a0*/  LEA R13, R9, 0xc0800000, 0x17 ;  /* 0xc0800000090d7811 */ /* 0x000fe200078eb8ff */
[----:B------:R-:W-:Y:S01]  /*13b0*/  BSSY.RECONVERGENT B2, `(.L_x_39) ;  /* 0x0000036000027945 */ /* 0x000fe20003800200 */
[----:B------:R-:W-:Y:S02]  /*13c0*/  IADD3 R12, PT, PT, R12, -0x7f, RZ ;  /* 0xffffff810c0c7810 */ /* 0x000fe40007ffe0ff */
[----:B------:R-:W-:-:S03]  /*13d0*/  IADD3 R13, PT, PT, -R13, R4, RZ ;  /* 0x000000040d0d7210 */ /* 0x000fc60007ffe1ff */
[C---:B------:R-:W-:Y:S01]  /*13e0*/  IMAD R4, R12.reuse, -0x800000, R11 ;  /* 0xff8000000c047824 */ /* 0x040fe200078e020b */
[----:B------:R-:W0:Y:S01]  /*13f0*/  MUFU.RCP R14, R13 ;  /* 0x0000000d000e7308 */ /* 0x000e220000001000 */
[----:B------:R-:W-:Y:S01]  /*1400*/  FADD.FTZ R15, -R13, -RZ ;  /* 0x800000ff0d0f7221 */ /* 0x000fe20000010100 */
[----:B------:R-:W-:-:S04]  /*1410*/  IADD3 R12, PT, PT, R12, 0x7f, -R9 ;  /* 0x0000007f0c0c7810 */ /* 0x000fc80007ffe809 */
        /* <DEDUP_REMOVED lines=21> */
[CCC-:B------:R-:W-:Y:S01]  /*1570*/  FFMA.RZ R7, R16.reuse, R14.reuse, R11.reuse ;  /* 0x0000000e10077223 */ /* 0x1c0fe2000000c00b */
[CCC-:B------:R-:W-:Y:S01]  /*1580*/  FFMA.RM R12, R16.reuse, R14.reuse, R11.reuse ;  /* 0x0000000e100c7223 */ /* 0x1c0fe2000000400b */
[C---:B------:R-:W-:Y:S02]  /*1590*/  ISETP.NE.AND P2, PT, R13.reuse, RZ, PT ;  /* 0x000000ff0d00720c */ /* 0x040fe40003f45270 */
[----:B------:R-:W-:Y:S02]  /*15a0*/  ISETP.NE.AND P1, PT, R13, RZ, PT ;  /* 0x000000ff0d00720c */ /* 0x000fe40003f25270 */
[----:B------:R-:W-:Y:S01]  /*15b0*/  LOP3.LUT R9, R7, 0x7fffff, RZ, 0xc0, !PT ;  /* 0x007fffff07097812 */ /* 0x000fe200078ec0ff */
[----:B------:R-:W-:Y:S01]  /*15c0*/  FFMA.RP R7, R16, R14, R11 ;  /* 0x0000000e10077223 */ /* 0x000fe2000000800b */
[----:B------:R-:W-:Y:S02]  /*15d0*/  IADD3 R14, PT, PT, R13, 0x20, RZ ;  /* 0x000000200d0e7810 */ /* 0x000fe40007ffe0ff */
        /* <DEDUP_REMOVED lines=15> */
.L_x_41:
[----:B------:R-:W-:-:S04]  /*16d0*/  LOP3.LUT R4, R4, 0x80000000, RZ, 0xc0, !PT ;  /* 0x8000000004047812 */ /* 0x000fc800078ec0ff */
[----:B------:R-:W-:Y:S01]  /*16e0*/  LOP3.LUT R4, R4, 0x7f800000, RZ, 0xfc, !PT ;  /* 0x7f80000004047812 */ /* 0x000fe200078efcff */
[----:B------:R-:W-:Y:S06]  /*16f0*/  BRA `(.L_x_42) ;  /* 0x0000000000047947 */ /* 0x000fec0003800000 */
.L_x_40:
[----:B------:R-:W-:-:S07]  /*1700*/  LEA R4, R12, R4, 0x17 ;  /* 0x000000040c047211 */ /* 0x000fce00078eb8ff */
.L_x_42:
[----:B------:R-:W-:Y:S05]  /*1710*/  BSYNC.RECONVERGENT B2 ;  /* 0x0000000000027941 */ /* 0x000fea0003800200 */
.L_x_39:
[----:B------:R-:W-:Y:S05]  /*1720*/  BRA `(.L_x_43) ;  /* 0x0000000000207947 */ /* 0x000fea0003800000 */
.L_x_38:
[----:B------:R-:W-:-:S04]  /*1730*/  LOP3.LUT R4, R4, 0x80000000, R11, 0x48, !PT ;  /* 0x8000000004047812 */ /* 0x000fc800078e480b */
[----:B------:R-:W-:Y:S01]  /*1740*/  LOP3.LUT R4, R4, 0x7f800000, RZ, 0xfc, !PT ;  /* 0x7f80000004047812 */ /* 0x000fe200078efcff */
[----:B------:R-:W-:Y:S06]  /*1750*/  BRA `(.L_x_43) ;  /* 0x0000000000147947 */ /* 0x000fec0003800000 */
.L_x_37:
[----:B------:R-:W-:Y:S01]  /*1760*/  LOP3.LUT R4, R4, 0x80000000, R11, 0x48, !PT ;  /* 0x8000000004047812 */ /* 0x000fe200078e480b */
[----:B------:R-:W-:Y:S06]  /*1770*/  BRA `(.L_x_43) ;  /* 0x00000000000c7947 */ /* 0x000fec0003800000 */
.L_x_36:
[----:B------:R-:W0:Y:S01]  /*1780*/  MUFU.RSQ R4, -QNAN ;  /* 0xffc0000000047908 */ /* 0x000e220000001400 */
[----:B------:R-:W-:Y:S05]  /*1790*/  BRA `(.L_x_43) ;  /* 0x0000000000047947 */ /* 0x000fea0003800000 */
.L_x_35:
[----:B------:R-:W-:-:S07]  /*17a0*/  FADD.FTZ R4, R11, R4 ;  /* 0x000000040b047221 */ /* 0x000fce0000010000 */
.L_x_43:
[----:B------:R-:W-:Y:S05]  /*17b0*/  BSYNC.RECONVERGENT B1 ;  /* 0x0000000000017941 */ /* 0x000fea0003800200 */
.L_x_33:
[----:B------:R-:W-:-:S04]  /*17c0*/  HFMA2 R11, -RZ, RZ, 0, 0 ;  /* 0x00000000ff0b7431 */ /* 0x000fc800000001ff */
[----:B0-----:R-:W-:Y:S05]  /*17d0*/  RET.REL.NODEC R10 `(_Z5radonP6float2S0_Pfiii) ;  /* 0xffffffe80a087950 */ /* 0x001fea0003c3ffff */
.L_x_44:
        /* <DEDUP_REMOVED lines=10> */
.L_x_117:


//--------------------- .text._Z12updateft_kerPfS_S_ii --------------------------
	.section	.text._Z12updateft_kerPfS_S_ii,"ax",@progbits
	.align	128
        .global         _Z12updateft_kerPfS_S_ii
        .type           _Z12updateft_kerPfS_S_ii,@function
        .size           _Z12updateft_kerPfS_S_ii,(.L_x_125 - _Z12updateft_kerPfS_S_ii)
        .other          _Z12updateft_kerPfS_S_ii,@"STO_CUDA_ENTRY STV_DEFAULT"
_Z12updateft_kerPfS_S_ii:
.text._Z12updateft_kerPfS_S_ii:
[----:B------:R-:W-:Y:S01]  /*0000*/  LDC R1, c[0x0][0x37c] ;  /* 0x0000df00ff017b82 */ /* 0x000fe20000000800 */
[----:B------:R-:W0:Y:S07]  /*0010*/  S2R R3, SR_TID.X ;  /* 0x0000000000037919 */ /* 0x000e2e0000002100 */
[----:B------:R-:W0:Y:S01]  /*0020*/  LDC R0, c[0x0][0x360] ;  /* 0x0000d800ff007b82 */ /* 0x000e220000000800 */
[----:B------:R-:W1:Y:S01]  /*0030*/  LDCU.64 UR8, c[0x0][0x398] ;  /* 0x00007300ff0877ac */ /* 0x000e620008000a00 */
[----:B------:R-:W2:Y:S01]  /*0040*/  S2R R2, SR_TID.Y ;  /* 0x0000000000027919 */ /* 0x000ea20000002200 */
[----:B------:R-:W3:Y:S05]  /*0050*/  S2R R5, SR_TID.Z ;  /* 0x0000000000057919 */ /* 0x000eea0000002300 */
[----:B------:R-:W2:Y:S08]  /*0060*/  LDC R7, c[0x0][0x364] ;  /* 0x0000d900ff077b82 */ /* 0x000eb00000000800 */
[----:B------:R-:W0:Y:S08]  /*0070*/  S2UR UR4, SR_CTAID.X ;  /* 0x00000000000479c3 */ /* 0x000e300000002500 */
[----:B------:R-:W2:Y:S08]  /*0080*/  S2UR UR5, SR_CTAID.Y ;  /* 0x00000000000579c3 */ /* 0x000eb00000002600 */
[----:B------:R-:W3:Y:S08]  /*0090*/  S2UR UR6, SR_CTAID.Z ;  /* 0x00000000000679c3 */ /* 0x000ef00000002700 */
[----:B------:R-:W3:Y:S01]  /*00a0*/  LDC R6, c[0x0][0x368] ;  /* 0x0000da00ff067b82 */ /* 0x000ee20000000800 */
[----:B0-----:R-:W-:-:S02]  /*00b0*/  IMAD R0, R0, UR4, R3 ;  /* 0x0000000400007c24 */ /* 0x001fc4000f8e0203 */
[----:B--2---:R-:W-:-:S05]  /*00c0*/  IMAD R7, R7, UR5, R2 ;  /* 0x0000000507077c24 */ /* 0x004fca000f8e0202 */
[----:B------:R-:W-:Y:S01]  /*00d0*/  VIMNMX R2, PT, PT, R0, R7, !PT ;  /* 0x0000000700027248 */ /* 0x000fe20007fe0100 */
[----:B---3--:R-:W-:-:S05]  /*00e0*/  IMAD R6, R6, UR6, R5 ;  /* 0x0000000606067c24 */ /* 0x008fca000f8e0205 */
[----:B-1----:R-:W-:-:S04]  /*00f0*/  ISETP.GE.AND P0, PT, R6, UR9, PT ;  /* 0x0000000906007c0c */ /* 0x002fc8000bf06270 */
[----:B------:R-:W-:-:S13]  /*0100*/  ISETP.GE.OR P0, PT, R2, UR8, P0 ;  /* 0x0000000802007c0c */ /* 0x000fda0008706670 */
[----:B------:R-:W-:Y:S05]  /*0110*/  @P0 EXIT ;  /* 0x000000000000094d */ /* 0x000fea0003800000 */
[----:B------:R-:W0:Y:S01]  /*0120*/  LDC.64 R2, c[0x0][0x388] ;  /* 0x0000e200ff027b82 */ /* 0x000e220000000a00 */
[----:B------:R-:W1:Y:S01]  /*0130*/  LDCU.64 UR4, c[0x0][0x358] ;  /* 0x00006b00ff0477ac */ /* 0x000e620008000a00 */
[----:B------:R-:W-:-:S04]  /*0140*/  IMAD R7, R6, UR8, R7 ;  /* 0x0000000806077c24 */ /* 0x000fc8000f8e0207 */
[----:B------:R-:W-:Y:S02]  /*0150*/  IMAD R9, R7, UR8, R0 ;  /* 0x0000000807097c24 */ /* 0x000fe4000f8e0200 */
[----:B------:R-:W2:Y:S08]  /*0160*/  LDC.64 R4, c[0x0][0x390] ;  /* 0x0000e400ff047b82 */ /* 0x000eb00000000a00 */
[----:B------:R-:W3:Y:S01]  /*0170*/  LDC.64 R6, c[0x0][0x380] ;  /* 0x0000e000ff067b82 */ /* 0x000ee20000000a00 */
[----:B0-----:R-:W-:-:S06]  /*0180*/  IMAD.WIDE R2, R9, 0x4, R2 ;  /* 0x0000000409027825 */ /* 0x001fcc00078e0202 */
[----:B-1----:R-:W4:Y:S01]  /*0190*/  LDG.E R2, desc[UR4][R2.64] ;  /* 0x0000000402027981 */ /* 0x002f22000c1e1900 */
[----:B--2---:R-:W-:-:S06]  /*01a0*/  IMAD.WIDE R4, R9, 0x4, R4 ;  /* 0x0000000409047825 */ /* 0x004fcc00078e0204 */
[----:B------:R-:W2:Y:S01]  /*01b0*/  LDG.E R5, desc[UR4][R4.64] ;  /* 0x0000000404057981 */ /* 0x000ea2000c1e1900 */
[----:B---3--:R-:W-:-:S04]  /*01c0*/  IMAD.WIDE R6, R9, 0x4, R6 ;  /* 0x0000000409067825 */ /* 0x008fc800078e0206 */
[----:B----4-:R-:W-:-:S04]  /*01d0*/  FADD R0, R2, R2 ;  /* 0x0000000202007221 */ /* 0x010fc80000000000 */
[----:B--2---:R-:W-:-:S05]  /*01e0*/  FADD R9, R0, -R5 ;  /* 0x8000000500097221 */ /* 0x004fca0000000000 */
[----:B------:R-:W-:Y:S01]  /*01f0*/  STG.E desc[UR4][R6.64], R9 ;  /* 0x0000000906007986 */ /* 0x000fe2000c101904 */
[----:B------:R-:W-:Y:S05]  /*0200*/  EXIT ;  /* 0x000000000000794d */ /* 0x000fea0003800000 */
.L_x_45:
        /* <DEDUP_REMOVED lines=15> */
.L_x_125:


//--------------------- .text._Z5prox2P6float3fii --------------------------
	.section	.text._Z5prox2P6float3fii,"ax",@progbits
	.align	128
        .global         _Z5prox2P6float3fii
        .type           _Z5prox2P6float3fii,@function
        .size           _Z5prox2P6float3fii,(.L_x_120 - _Z5prox2P6float3fii)
        .other          _Z5prox2P6float3fii,@"STO_CUDA_ENTRY STV_DEFAULT"
_Z5prox2P6float3fii:
.text._Z5prox2P6float3fii:
[----:B------:R-:W-:Y:S01]  /*0000*/  LDC R1, c[0x0][0x37c] ;  /* 0x0000df00ff017b82 */ /* 0x000fe20000000800 */
[----:B------:R-:W0:Y:S07]  /*0010*/  S2R R3, SR_TID.X ;  /* 0x0000000000037919 */ /* 0x000e2e0000002100 */
[----:B------:R-:W0:Y:S01]  /*0020*/  S2UR UR4, SR_CTAID.X ;  /* 0x00000000000479c3 */ /* 0x000e220000002500 */
[----:B------:R-:W1:Y:S01]  /*0030*/  LDCU UR7, c[0x0][0x390] ;  /* 0x00007200ff0777ac */ /* 0x000e620008000800 */
[----:B------:R-:W2:Y:S01]  /*0040*/  S2R R5, SR_TID.Y ;  /* 0x0000000000057919 */ /* 0x000ea20000002200 */
[----:B------:R-:W3:Y:S01]  /*0050*/  LDCU UR8, c[0x0][0x38c] ;  /* 0x00007180ff0877ac */ /* 0x000ee20008000800 */
[----:B------:R-:W4:Y:S04]  /*0060*/  S2R R7, SR_TID.Z ;  /* 0x0000000000077919 */ /* 0x000f280000002300 */
[----:B------:R-:W0:Y:S08]  /*0070*/  LDC R6, c[0x0][0x360] ;  /* 0x0000d800ff067b82 */ /* 0x000e300000000800 */
[----:B------:R-:W2:Y:S08]  /*0080*/  S2UR UR5, SR_CTAID.Y ;  /* 0x00000000000579c3 */ /* 0x000eb00000002600 */
[----:B------:R-:W2:Y:S08]  /*0090*/  LDC R0, c[0x0][0x364] ;  /* 0x0000d900ff007b82 */ /* 0x000eb00000000800 */
[----:B------:R-:W4:Y:S01]  /*00a0*/  S2UR UR6, SR_CTAID.Z ;  /* 0x00000000000679c3 */ /* 0x000f220000002700 */
[----:B0-----:R-:W-:-:S07]  /*00b0*/  IMAD R6, R6, UR4, R3 ;  /* 0x0000000406067c24 */ /* 0x001fce000f8e0203 */
[----:B------:R-:W4:Y:S01]  /*00c0*/  LDC R2, c[0x0][0x368] ;  /* 0x0000da00ff027b82 */ /* 0x000f220000000800 */
[----:B--2---:R-:W-:Y:S02]  /*00d0*/  IMAD R3, R0, UR5, R5 ;  /* 0x0000000500037c24 */ /* 0x004fe4000f8e0205 */
[----:B----4-:R-:W-:-:S03]  /*00e0*/  IMAD R0, R2, UR6, R7 ;  /* 0x0000000602007c24 */ /* 0x010fc6000f8e0207 */
[----:B------:R-:W-:Y:S02]  /*00f0*/  VIMNMX R2, PT, PT, R6, R3, !PT ;  /* 0x0000000306027248 */ /* 0x000fe40007fe0100 */
[----:B-1----:R-:W-:-:S04]  /*0100*/  ISETP.GE.AND P0, PT, R0, UR7, PT ;  /* 0x0000000700007c0c */ /* 0x002fc8000bf06270 */
[----:B---3--:R-:W-:-:S13]  /*0110*/  ISETP.GE.OR P0, PT, R2, UR8, P0 ;  /* 0x0000000802007c0c */ /* 0x008fda0008706670 */
[----:B------:R-:W-:Y:S05]  /*0120*/  @P0 EXIT ;  /* 0x000000000000094d */ /* 0x000fea0003800000 */
[----:B------:R-:W0:Y:S01]  /*0130*/  LDC R4, c[0x0][0x388] ;  /* 0x0000e200ff047b82 */ /* 0x000e220000000800 */
[----:B------:R-:W-:Y:S01]  /*0140*/  IMAD R3, R0, UR8, R3 ;  /* 0x0000000800037c24 */ /* 0x000fe2000f8e0203 */
[----:B------:R-:W1:Y:S03]  /*0150*/  LDCU.64 UR4, c[0x0][0x358] ;  /* 0x00006b00ff0477ac */ /* 0x000e660008000a00 */
[----:B------:R-:W-:Y:S02]  /*0160*/  IMAD R6, R3, UR8, R6 ;  /* 0x0000000803067c24 */ /* 0x000fe4000f8e0206 */
[----:B0-----:R-:W-:-:S05]  /*0170*/  VIADD R2, R4, 0x1800000 ;  /* 0x0180000004027836 */ /* 0x001fca0000000000 */
[----:B------:R-:W-:-:S04]  /*0180*/  LOP3.LUT R2, R2, 0x7f800000, RZ, 0xc0, !PT ;  /* 0x7f80000002027812 */ /* 0x000fc800078ec0ff */
[----:B------:R-:W-:-:S13]  /*0190*/  ISETP.GT.U32.AND P0, PT, R2, 0x1ffffff, PT ;  /* 0x01ffffff0200780c */ /* 0x000fda0003f04070 */
[----:B-1----:R-:W-:Y:S05]  /*01a0*/  @P0 BRA `(.L_x_46) ;  /* 0x00000000000c0947 */ /* 0x002fea0003800000 */
[----:B------:R-:W-:-:S07]  /*01b0*/  MOV R2, 0x1d0 ;  /* 0x000001d000027802 */ /* 0x000fce0000000f00 */
[----:B------:R-:W-:Y:S05]  /*01c0*/  CALL.REL.NOINC `($__internal_4_$__cuda_sm20_rcp_rn_f32_slowpath) ;  /* 0x0000000400207944 */ /* 0x000fea0003c00000 */
[----:B------:R-:W-:Y:S05]  /*01d0*/  BRA `(.L_x_47) ;  /* 0x0000000000107947 */ /* 0x000fea0003800000 */
.L_x_46:
[----:B------:R-:W0:Y:S02]  /*01e0*/  MUFU.RCP R5, R4 ;  /* 0x0000000400057308 */ /* 0x000e240000001000 */
[----:B0-----:R-:W-:-:S04]  /*01f0*/  FFMA R0, R5, R4, -1 ;  /* 0xbf80000005007423 */ /* 0x001fc80000000004 */
[----:B------:R-:W-:-:S04]  /*0200*/  FADD.FTZ R0, -R0, -RZ ;  /* 0x800000ff00007221 */ /* 0x000fc80000010100 */
[----:B------:R-:W-:-:S07]  /*0210*/  FFMA R5, R5, R0, R5 ;  /* 0x0000000005057223 */ /* 0x000fce0000000005 */
.L_x_47:
[----:B------:R-:W0:Y:S02]  /*0220*/  LDC.64 R2, c[0x0][0x380] ;  /* 0x0000e000ff027b82 */ /* 0x000e240000000a00 */
[----:B0-----:R-:W-:-:S05]  /*0230*/  IMAD.WIDE R6, R6, 0xc, R2 ;  /* 0x0000000c06067825 */ /* 0x001fca00078e0202 */
[----:B------:R-:W2:Y:S04]  /*0240*/  LDG.E R0, desc[UR4][R6.64+0x4] ;  /* 0x0000040406007981 */ /* 0x000ea8000c1e1900 */
[----:B------:R-:W3:Y:S04]  /*0250*/  LDG.E R3, desc[UR4][R6.64] ;  /* 0x0000000406037981 */ /* 0x000ee8000c1e1900 */
[----:B------:R-:W4:Y:S01]  /*0260*/  LDG.E R2, desc[UR4][R6.64+0x8] ;  /* 0x0000080406027981 */ /* 0x000f22000c1e1900 */
[----:B------:R-:W-:Y:S01]  /*0270*/  BSSY.RECONVERGENT B0, `(.L_x_48) ;  /* 0x000000f000007945 */ /* 0x000fe20003800200 */
[----:B--2---:R-:W-:-:S04]  /*0280*/  FMUL R4, R0, R0 ;  /* 0x0000000000047220 */ /* 0x004fc80000400000 */
[----:B---3--:R-:W-:-:S04]  /*0290*/  FFMA R9, R3, R3, R4 ;  /* 0x0000000303097223 */ /* 0x008fc80000000004 */
[----:B----4-:R-:W-:-:S04]  /*02a0*/  FFMA R4, R2, R2, R9 ;  /* 0x0000000202047223 */ /* 0x010fc80000000009 */
[----:B------:R-:W-:Y:S01]  /*02b0*/  VIADD R8, R4, 0xf3000000 ;  /* 0xf300000004087836 */ /* 0x000fe20000000000 */
[----:B------:R0:W1:Y:S04]  /*02c0*/  MUFU.RSQ R9, R4 ;  /* 0x0000000400097308 */ /* 0x0000680000001400 */
[----:B------:R-:W-:-:S13]  /*02d0*/  ISETP.GT.U32.AND P0, PT, R8, 0x727fffff, PT ;  /* 0x727fffff0800780c */ /* 0x000fda0003f04070 */
[----:B01----:R-:W-:Y:S05]  /*02e0*/  @!P0 BRA `(.L_x_49) ;  /* 0x00000000000c8947 */ /* 0x003fea0003800000 */
[----:B------:R-:W-:-:S07]  /*02f0*/  MOV R13, 0x310 ;  /* 0x00000310000d7802 */ /* 0x000fce0000000f00 */
[----:B------:R-:W-:Y:S05]  /*0300*/  CALL.REL.NOINC `($__internal_5_$__cuda_sm20_sqrt_rn_f32_slowpath) ;  /* 0x0000000400a07944 */ /* 0x000fea0003c00000 */
[----:B------:R-:W-:Y:S05]  /*0310*/  BRA `(.L_x_50) ;  /* 0x0000000000107947 */ /* 0x000fea0003800000 */
.L_x_49:
[----:B------:R-:W-:Y:S01]  /*0320*/  FMUL.FTZ R11, R4, R9 ;  /* 0x00000009040b7220 */ /* 0x000fe20000410000 */
[----:B------:R-:W-:-:S03]  /*0330*/  FMUL.FTZ R9, R9, 0.5 ;  /* 0x3f00000009097820 */ /* 0x000fc60000410000 */
[----:B------:R-:W-:-:S04]  /*0340*/  FFMA R4, -R11, R11, R4 ;  /* 0x0000000b0b047223 */ /* 0x000fc80000000104 */
[----:B------:R-:W-:-:S07]  /*0350*/  FFMA R4, R4, R9, R11 ;  /* 0x0000000904047223 */ /* 0x000fce000000000b */
.L_x_50:
[----:B------:R-:W-:Y:S05]  /*0360*/  BSYNC.RECONVERGENT B0 ;  /* 0x0000000000007941 */ /* 0x000fea0003800200 */
.L_x_48:
[----:B------:R-:W-:Y:S01]  /*0370*/  FMUL R4, R4, R5 ;  /* 0x0000000504047220 */ /* 0x000fe20000400000 */
[----:B------:R-:W-:Y:S04]  /*0380*/  BSSY.RECONVERGENT B0, `(.L_x_51) ;  /* 0x000000d000007945 */ /* 0x000fe80003800200 */
[----:B------:R-:W-:-:S04]  /*0390*/  FMNMX R4, R4, 1, !PT ;  /* 0x3f80000004047809 */ /* 0x000fc80007800000 */
[----:B------:R-:W0:Y:S08]  /*03a0*/  MUFU.RCP R5, R4 ;  /* 0x0000000400057308 */ /* 0x000e300000001000 */
[----:B------:R-:W1:Y:S01]  /*03b0*/  FCHK P0, R3, R4 ;  /* 0x0000000403007302 */ /* 0x000e620000000000 */
[----:B0-----:R-:W-:-:S04]  /*03c0*/  FFMA R8, -R4, R5, 1 ;  /* 0x3f80000004087423 */ /* 0x001fc80000000105 */
[----:B------:R-:W-:-:S04]  /*03d0*/  FFMA R8, R5, R8, R5 ;  /* 0x0000000805087223 */ /* 0x000fc80000000005 */
[----:B------:R-:W-:-:S04]  /*03e0*/  FFMA R5, R3, R8, RZ ;  /* 0x0000000803057223 */ /* 0x000fc800000000ff */
[----:B------:R-:W-:-:S04]  /*03f0*/  FFMA R9, -R4, R5, R3 ;  /* 0x0000000504097223 */ /* 0x000fc80000000103 */
[----:B------:R-:W-:Y:S01]  /*0400*/  FFMA R5, R8, R9, R5 ;  /* 0x0000000908057223 */ /* 0x000fe20000000005 */
[----:B-1----:R-:W-:Y:S06]  /*0410*/  @!P0 BRA `(.L_x_52) ;  /* 0x00000000000c8947 */ /* 0x002fec0003800000 */
[----:B------:R-:W-:-:S07]  /*0420*/  MOV R8, 0x440 ;  /* 0x0000044000087802 */ /* 0x000fce0000000f00 */
[----:B------:R-:W-:Y:S05]  /*0430*/  CALL.REL.NOINC `($__internal_6_$__cuda_sm3x_div_rn_noftz_f32_slowpath) ;  /* 0x0000000400b07944 */ /* 0x000fea0003c00000 */
[----:B------:R-:W-:-:S07]  /*0440*/  IMAD.MOV.U32 R5, RZ, RZ, R3 ;  /* 0x000000ffff057224 */ /* 0x000fce00078e0003 */
.L_x_52:
[----:B------:R-:W-:Y:S05]  /*0450*/  BSYNC.RECONVERGENT B0 ;  /* 0x0000000000007941 */ /* 0x000fea0003800200 */
.L_x_51:
[----:B------:R-:W0:Y:S01]  /*0460*/  MUFU.RCP R3, R4 ;  /* 0x0000000400037308 */ /* 0x000e220000001000 */
[----:B------:R1:W-:Y:S01]  /*0470*/  STG.E desc[UR4][R6.64], R5 ;  /* 0x0000000506007986 */ /* 0x0003e2000c101904 */
[----:B------:R-:W-:Y:S06]  /*0480*/  BSSY.RECONVERGENT B0, `(.L_x_53) ;  /* 0x000000b000007945 */ /* 0x000fec0003800200 */
[----:B------:R-:W2:Y:S01]  /*0490*/  FCHK P0, R0, R4 ;  /* 0x0000000400007302 */ /* 0x000ea20000000000 */
[----:B0-----:R-:W-:-:S04]  /*04a0*/  FFMA R8, -R4, R3, 1 ;  /* 0x3f80000004087423 */ /* 0x001fc80000000103 */
[----:B------:R-:W-:-:S04]  /*04b0*/  FFMA R10, R3, R8, R3 ;  /* 0x00000008030a7223 */ /* 0x000fc80000000003 */
[----:B------:R-:W-:-:S04]  /*04c0*/  FFMA R3, R0, R10, RZ ;  /* 0x0000000a00037223 */ /* 0x000fc800000000ff */
[----:B------:R-:W-:-:S04]  /*04d0*/  FFMA R8, -R4, R3, R0 ;  /* 0x0000000304087223 */ /* 0x000fc80000000100 */
[----:B------:R-:W-:Y:S01]  /*04e0*/  FFMA R3, R10, R8, R3 ;  /* 0x000000080a037223 */ /* 0x000fe20000000003 */
[----:B-12---:R-:W-:Y:S06]  /*04f0*/  @!P0 BRA `(.L_x_54) ;  /* 0x00000000000c8947 */ /* 0x006fec0003800000 */
[----:B------:R-:W-:Y:S02]  /*0500*/  MOV R3, R0 ;  /* 0x0000000000037202 */ /* 0x000fe40000000f00 */
[----:B------:R-:W-:-:S07]  /*0510*/  MOV R8, 0x530 ;  /* 0x0000053000087802 */ /* 0x000fce0000000f00 */
[----:B------:R-:W-:Y:S05]  /*0520*/  CALL.REL.NOINC `($__internal_6_$__cuda_sm3x_div_rn_noftz_f32_slowpath) ;  /* 0x0000000400747944 */ /* 0x000fea0003c00000 */
.L_x_54:
[----:B------:R-:W-:Y:S05]  /*0530*/  BSYNC.RECONVERGENT B0 ;  /* 0x0000000000007941 */ /* 0x000fea0003800200 */
.L_x_53:
        /* <DEDUP_REMOVED lines=10> */
[----:B------:R-:W-:Y:S01]  /*05e0*/  IMAD.MOV.U32 R3, RZ, RZ, R2 ;  /* 0x000000ffff037224 */ /* 0x000fe200078e0002 */
[----:B------:R-:W-:-:S07]  /*05f0*/  MOV R8, 0x610 ;  /* 0x0000061000087802 */ /* 0x000fce0000000f00 */
[----:B------:R-:W-:Y:S05]  /*0600*/  CALL.REL.NOINC `($__internal_6_$__cuda_sm3x_div_rn_noftz_f32_slowpath) ;  /* 0x00000004003c7944 */ /* 0x000fea0003c00000 */
[----:B------:R-:W-:-:S07]  /*0610*/  IMAD.MOV.U32 R5, RZ, RZ, R3 ;  /* 0x000000ffff057224 */ /* 0x000fce00078e0003 */
.L_x_56:
[----:B------:R-:W-:Y:S05]  /*0620*/  BSYNC.RECONVERGENT B0 ;  /* 0x0000000000007941 */ /* 0x000fea0003800200 */
.L_x_55:
[----:B------:R-:W-:Y:S01]  /*0630*/  STG.E desc[UR4][R6.64+0x8], R5 ;  /* 0x0000080506007986 */ /* 0x000fe2000c101904 */
[----:B------:R-:W-:Y:S05]  /*0640*/  EXIT ;  /* 0x000000000000794d */ /* 0x000fea0003800000 */
        .weak           $__internal_4_$__cuda_sm20_rcp_rn_f32_slowpath
        .type           $__internal_4_$__cuda_sm20_rcp_rn_f32_slowpath,@function
        .size           $__internal_4_$__cuda_sm20_rcp_rn_f32_slowpath,($__internal_5_$__cuda_sm20_sqrt_rn_f32_slowpath - $__internal_4_$__cuda_sm20_rcp_rn_f32_slowpath)
$__internal_4_$__cuda_sm20_rcp_rn_f32_slowpath:
[----:B------:R-:W0:Y:S02]  /*0650*/  LDC R0, c[0x0][0x388] ;  /* 0x0000e200ff007b82 */ /* 0x000e240000000800 */
[----:B0-----:R-:W-:-:S05]  /*0660*/  IMAD.SHL.U32 R4, R0, 0x2, RZ ;  /* 0x0000000200047824 */ /* 0x001fca00078e00ff */
[----:B------:R-:W-:-:S04]  /*0670*/  SHF.R.U32.HI R3, RZ, 0x18, R4 ;  /* 0x00000018ff037819 */ /* 0x000fc80000011604 */
[----:B------:R-:W-:-:S13]  /*0680*/  ISETP.NE.U32.AND P0, PT, R3, RZ, PT ;  /* 0x000000ff0300720c */ /* 0x000fda0003f05070 */
[----:B------:R-:W-:Y:S05]  /*0690*/  @P0 BRA `(.L_x_57) ;  /* 0x0000000000280947 */ /* 0x000fea0003800000 */
[----:B------:R-:W-:-:S13]  /*06a0*/  ISETP.NE.AND P0, PT, R4, RZ, PT ;  /* 0x000000ff0400720c */ /* 0x000fda0003f05270 */
[----:B------:R2:W3:Y:S01]  /*06b0*/  @!P0 MUFU.RCP R3, R0 ;  /* 0x0000000000038308 */ /* 0x0004e20000001000 */
[----:B------:R-:W-:Y:S05]  /*06c0*/  @!P0 BRA `(.L_x_58) ;  /* 0x0000000000a48947 */ /* 0x000fea0003800000 */
[----:B------:R-:W-:-:S04]  /*06d0*/  FFMA R4, R0, 1.84467440737095516160e+19, RZ ;  /* 0x5f80000000047823 */ /* 0x000fc800000000ff */
[----:B---3--:R-:W2:Y:S02]  /*06e0*/  MUFU.RCP R3, R4 ;  /* 0x0000000400037308 */ /* 0x008ea40000001000 */
[----:B--2---:R-:W-:-:S04]  /*06f0*/  FFMA R0, R4, R3, -1 ;  /* 0xbf80000004007423 */ /* 0x004fc80000000003 */
[----:B------:R-:W-:-:S04]  /*0700*/  FADD.FTZ R0, -R0, -RZ ;  /* 0x800000ff00007221 */ /* 0x000fc80000010100 */
[----:B------:R-:W-:-:S04]  /*0710*/  FFMA R0, R3, R0, R3 ;  /* 0x0000000003007223 */ /* 0x000fc80000000003 */
[----:B------:R-:W-:Y:S01]  /*0720*/  FFMA R3, R0, 1.84467440737095516160e+19, RZ ;  /* 0x5f80000000037823 */ /* 0x000fe200000000ff */
[----:B------:R-:W-:Y:S06]  /*0730*/  BRA `(.L_x_58) ;  /* 0x0000000000887947 */ /* 0x000fec0003800000 */
.L_x_57:
[----:B------:R-:W-:-:S04]  /*0740*/  IADD3 R4, PT, PT, R3, -0xfd, RZ ;  /* 0xffffff0303047810 */ /* 0x000fc80007ffe0ff */
[----:B------:R-:W-:-:S13]  /*0750*/  ISETP.GT.U32.AND P0, PT, R4, 0x1, PT ;  /* 0x000000010400780c */ /* 0x000fda0003f04070 */
[----:B------:R-:W-:Y:S05]  /*0760*/  @P0 BRA `(.L_x_59) ;  /* 0x0000000000780947 */ /* 0x000fea0003800000 */
[----:B------:R-:W-:Y:S01]  /*0770*/  LOP3.LUT R5, R0, 0x7fffff, RZ, 0xc0, !PT ;  /* 0x007fffff00057812 */ /* 0x000fe200078ec0ff */
[----:B------:R-:W-:-:S03]  /*0780*/  IMAD.MOV.U32 R11, RZ, RZ, 0x3 ;  /* 0x00000003ff0b7424 */ /* 0x000fc600078e00ff */
[----:B------:R-:W-:Y:S02]  /*0790*/  LOP3.LUT R5, R5, 0x3f800000, RZ, 0xfc, !PT ;  /* 0x3f80000005057812 */ /* 0x000fe400078efcff */
[----:B------:R-:W-:Y:S02]  /*07a0*/  SHF.L.U32 R10, R11, R4, RZ ;  /* 0x000000040b0a7219 */ /* 0x000fe400000006ff */
[----:B------:R-:W0:Y:S02]  /*07b0*/  MUFU.RCP R8, R5 ;  /* 0x0000000500087308 */ /* 0x000e240000001000 */
[----:B0-----:R-:W-:-:S04]  /*07c0*/  FFMA R7, R5, R8, -1 ;  /* 0xbf80000005077423 */ /* 0x001fc80000000008 */
[----:B------:R-:W-:-:S04]  /*07d0*/  FADD.FTZ R7, -R7, -RZ ;  /* 0x800000ff07077221 */ /* 0x000fc80000010100 */
[CCC-:B------:R-:W-:Y:S01]  /*07e0*/  FFMA.RM R9, R8.reuse, R7.reuse, R8.reuse ;  /* 0x0000000708097223 */ /* 0x1c0fe20000004008 */
[----:B------:R-:W-:-:S04]  /*07f0*/  FFMA.RP R8, R8, R7, R8 ;  /* 0x0000000708087223 */ /* 0x000fc80000008008 */
[C---:B------:R-:W-:Y:S02]  /*0800*/  LOP3.LUT R7, R9.reuse, 0x7fffff, RZ, 0xc0, !PT ;  /* 0x007fffff09077812 */ /* 0x040fe400078ec0ff */
[----:B------:R-:W-:Y:S02]  /*0810*/  FSETP.NEU.FTZ.AND P0, PT, R9, R8, PT ;  /* 0x000000080900720b */ /* 0x000fe40003f1d000 */
[----:B------:R-:W-:Y:S02]  /*0820*/  LOP3.LUT R7, R7, 0x800000, RZ, 0xfc, !PT ;  /* 0x0080000007077812 */ /* 0x000fe400078efcff */
[----:B------:R-:W-:Y:S02]  /*0830*/  SEL R8, RZ, 0xffffffff, !P0 ;  /* 0xffffffffff087807 */ /* 0x000fe40004000000 */
[----:B------:R-:W-:-:S03]  /*0840*/  LOP3.LUT R5, R10, R7, RZ, 0xc0, !PT ;  /* 0x000000070a057212 */ /* 0x000fc600078ec0ff */
[----:B------:R-:W-:Y:S01]  /*0850*/  IMAD.MOV R8, RZ, RZ, -R8 ;  /* 0x000000ffff087224 */ /* 0x000fe200078e0a08 */
[----:B------:R-:W-:-:S04]  /*0860*/  SHF.R.U32.HI R5, RZ, R4, R5 ;  /* 0x00000004ff057219 */ /* 0x000fc80000011605 */
[----:B------:R-:W-:Y:S02]  /*0870*/  LOP3.LUT P1, RZ, R8, R4, R7, 0xf8, !PT ;  /* 0x0000000408ff7212 */ /* 0x000fe4000782f807 */
[C---:B------:R-:W-:Y:S02]  /*0880*/  LOP3.LUT P0, RZ, R5.reuse, 0x1, RZ, 0xc0, !PT ;  /* 0x0000000105ff7812 */ /* 0x040fe4000780c0ff */
[----:B------:R-:W-:-:S04]  /*0890*/  LOP3.LUT P2, RZ, R5, 0x2, RZ, 0xc0, !PT ;  /* 0x0000000205ff7812 */ /* 0x000fc8000784c0ff */
[----:B------:R-:W-:Y:S02]  /*08a0*/  PLOP3.LUT P0, PT, P0, P1, P2, 0xe0, 0x0 ;  /* 0x000000000000781c */ /* 0x000fe40000703c20 */
[----:B------:R-:W-:Y:S02]  /*08b0*/  LOP3.LUT P1, RZ, R0, 0x7fffff, RZ, 0xc0, !PT ;  /* 0x007fffff00ff7812 */ /* 0x000fe4000782c0ff */
[----:B------:R-:W-:-:S05]  /*08c0*/  SEL R4, RZ, 0x1, !P0 ;  /* 0x00000001ff047807 */ /* 0x000fca0004000000 */
[----:B------:R-:W-:-:S05]  /*08d0*/  IMAD.MOV R4, RZ, RZ, -R4 ;  /* 0x000000ffff047224 */ /* 0x000fca00078e0a04 */
[----:B------:R-:W-:Y:S02]  /*08e0*/  ISETP.GE.AND P0, PT, R4, RZ, PT ;  /* 0x000000ff0400720c */ /* 0x000fe40003f06270 */
[----:B------:R-:W-:-:S04]  /*08f0*/  IADD3 R4, PT, PT, R3, -0xfc, RZ ;  /* 0xffffff0403047810 */ /* 0x000fc80007ffe0ff */
[----:B------:R-:W-:-:S07]  /*0900*/  SHF.R.U32.HI R3, RZ, R4, R7 ;  /* 0x00000004ff037219 */ /* 0x000fce0000011607 */
[----:B------:R-:W-:-:S04]  /*0910*/  @!P0 VIADD R3, R3, 0x1 ;  /* 0x0000000103038836 */ /* 0x000fc80000000000 */
[----:B------:R-:W-:-:S05]  /*0920*/  @!P1 IMAD.SHL.U32 R3, R3, 0x2, RZ ;  /* 0x0000000203039824 */ /* 0x000fca00078e00ff */
[----:B------:R-:W-:Y:S01]  /*0930*/  LOP3.LUT R3, R3, 0x80000000, R0, 0xf8, !PT ;  /* 0x8000000003037812 */ /* 0x000fe200078ef800 */
[----:B------:R-:W-:Y:S06]  /*0940*/  BRA `(.L_x_58) ;  /* 0x0000000000047947 */ /* 0x000fec0003800000 */
.L_x_59:
[----:B------:R0:W1:Y:S02]  /*0950*/  MUFU.RCP R3, R0 ;  /* 0x0000000000037308 */ /* 0x0000640000001000 */
.L_x_58:
[----:B-1-3--:R-:W-:Y:S02]  /*0960*/  IMAD.MOV.U32 R5, RZ, RZ, R3 ;  /* 0x000000ffff057224 */ /* 0x00afe400078e0003 */
[----:B------:R-:W-:-:S04]  /*0970*/  HFMA2 R3, -RZ, RZ, 0, 0 ;  /* 0x00000000ff037431 */ /* 0x000fc800000001ff */
[----:B0-2---:R-:W-:Y:S05]  /*0980*/  RET.REL.NODEC R2 `(_Z5prox2P6float3fii) ;  /* 0xfffffff4029c7950 */ /* 0x005fea0003c3ffff */
        .weak           $__internal_5_$__cuda_sm20_sqrt_rn_f32_slowpath
        .type           $__internal_5_$__cuda_sm20_sqrt_rn_f32_slowpath,@function
        .size           $__internal_5_$__cuda_sm20_sqrt_rn_f32_slowpath,($__internal_6_$__cuda_sm3x_div_rn_noftz_f32_slowpath - $__internal_5_$__cuda_sm20_sqrt_rn_f32_slowpath)
$__internal_5_$__cuda_sm20_sqrt_rn_f32_slowpath:
[----:B------:R-:W-:-:S13]  /*0990*/  LOP3.LUT P0, RZ, R4, 0x7fffffff, RZ, 0xc0, !PT ;  /* 0x7fffffff04ff7812 */ /* 0x000fda000780c0ff */
[----:B------:R-:W-:Y:S01]  /*09a0*/  @!P0 IMAD.MOV.U32 R8, RZ, RZ, R4 ;  /* 0x000000ffff088224 */ /* 0x000fe200078e0004 */
[----:B------:R-:W-:Y:S06]  /*09b0*/  @!P0 BRA `(.L_x_60) ;  /* 0x0000000000408947 */ /* 0x000fec0003800000 */
[----:B------:R-:W-:-:S13]  /*09c0*/  FSETP.GEU.FTZ.AND P0, PT, R4, RZ, PT ;  /* 0x000000ff0400720b */ /* 0x000fda0003f1e000 */
[----:B------:R-:W-:Y:S01]  /*09d0*/  @!P0 IMAD.MOV.U32 R8, RZ, RZ, 0x7fffffff ;  /* 0x7fffffffff088424 */ /* 0x000fe200078e00ff */
[----:B------:R-:W-:Y:S06]  /*09e0*/  @!P0 BRA `(.L_x_60) ;  /* 0x0000000000348947 */ /* 0x000fec0003800000 */
[----:B------:R-:W-:-:S13]  /*09f0*/  FSETP.GTU.FTZ.AND P0, PT, |R4|, +INF , PT ;  /* 0x7f8000000400780b */ /* 0x000fda0003f1c200 */
[----:B------:R-:W-:Y:S01]  /*0a00*/  @P0 FADD.FTZ R8, R4, 1 ;  /* 0x3f80000004080421 */ /* 0x000fe20000010000 */
[----:B------:R-:W-:Y:S06]  /*0a10*/  @P0 BRA `(.L_x_60) ;  /* 0x0000000000280947 */ /* 0x000fec0003800000 */
[----:B------:R-:W-:-:S13]  /*0a20*/  FSETP.NEU.FTZ.AND P0, PT, |R4|, +INF , PT ;  /* 0x7f8000000400780b */ /* 0x000fda0003f1d200 */
[----:B------:R-:W-:-:S04]  /*0a30*/  @P0 FFMA R9, R4, 1.84467440737095516160e+19, RZ ;  /* 0x5f80000004090823 */ /* 0x000fc800000000ff */
[----:B------:R-:W0:Y:S02]  /*0a40*/  @P0 MUFU.RSQ R8, R9 ;  /* 0x0000000900080308 */ /* 0x000e240000001400 */
[----:B0-----:R-:W-:Y:S01]  /*0a50*/  @P0 FMUL.FTZ R10, R9, R8 ;  /* 0x00000008090a0220 */ /* 0x001fe20000410000 */
[----:B------:R-:W-:Y:S01]  /*0a60*/  @P0 FMUL.FTZ R12, R8, 0.5 ;  /* 0x3f000000080c0820 */ /* 0x000fe20000410000 */
[----:B------:R-:W-:Y:S02]  /*0a70*/  @!P0 IMAD.MOV.U32 R8, RZ, RZ, R4 ;  /* 0x000000ffff088224 */ /* 0x000fe400078e0004 */
[----:B------:R-:W-:-:S04]  /*0a80*/  @P0 FADD.FTZ R11, -R10, -RZ ;  /* 0x800000ff0a0b0221 */ /* 0x000fc80000010100 */
[----:B------:R-:W-:-:S04]  /*0a90*/  @P0 FFMA R11, R10, R11, R9 ;  /* 0x0000000b0a0b0223 */ /* 0x000fc80000000009 */
[----:B------:R-:W-:-:S04]  /*0aa0*/  @P0 FFMA R11, R11, R12, R10 ;  /* 0x0000000c0b0b0223 */ /* 0x000fc8000000000a */
[----:B------:R-:W-:-:S07]  /*0ab0*/  @P0 FMUL.FTZ R8, R11, 2.3283064365386962891e-10 ;  /* 0x2f8000000b080820 */ /* 0x000fce0000410000 */
.L_x_60:
[----:B------:R-:W-:Y:S01]  /*0ac0*/  MOV R4, R8 ;  /* 0x0000000800047202 */ /* 0x000fe20000000f00 */
[----:B------:R-:W-:Y:S02]  /*0ad0*/  IMAD.MOV.U32 R8, RZ, RZ, R13 ;  /* 0x000000ffff087224 */ /* 0x000fe400078e000d */
[----:B------:R-:W-:-:S04]  /*0ae0*/  IMAD.MOV.U32 R9, RZ, RZ, 0x0 ;  /* 0x00000000ff097424 */ /* 0x000fc800078e00ff */
[----:B------:R-:W-:Y:S05]  /*0af0*/  RET.REL.NODEC R8 `(_Z5prox2P6float3fii) ;  /* 0xfffffff408407950 */ /* 0x000fea0003c3ffff */
        .weak           $__internal_6_$__cuda_sm3x_div_rn_noftz_f32_slowpath
        .type           $__internal_6_$__cuda_sm3x_div_rn_noftz_f32_slowpath,@function
        .size           $__internal_6_$__cuda_sm3x_div_rn_noftz_f32_slowpath,(.L_x_120 - $__internal_6_$__cuda_sm3x_div_rn_noftz_f32_slowpath)
$__internal_6_$__cuda_sm3x_div_rn_noftz_f32_slowpath:
[--C-:B------:R-:W-:Y:S01]  /*0b00*/  SHF.R.U32.HI R9, RZ, 0x17, R4.reuse ;  /* 0x00000017ff097819 */ /* 0x100fe20000011604 */
[----:B------:R-:W-:Y:S01]  /*0b10*/  BSSY.RECONVERGENT B1, `(.L_x_61) ;  /* 0x0000063000017945 */ /* 0x000fe20003800200 */
[----:B------:R-:W-:Y:S01]  /*0b20*/  SHF.R.U32.HI R5, RZ, 0x17, R3 ;  /* 0x00000017ff057819 */ /* 0x000fe20000011603 */
[----:B------:R-:W-:Y:S01]  /*0b30*/  IMAD.MOV.U32 R10, RZ, RZ, R4 ;  /* 0x000000ffff0a7224 */ /* 0x000fe200078e0004 */
[----:B------:R-:W-:Y:S02]  /*0b40*/  LOP3.LUT R15, R9, 0xff, RZ, 0xc0, !PT ;  /* 0x000000ff090f7812 */ /* 0x000fe400078ec0ff */
[----:B------:R-:W-:-:S03]  /*0b50*/  LOP3.LUT R13, R5, 0xff, RZ, 0xc0, !PT ;  /* 0x000000ff050d7812 */ /* 0x000fc600078ec0ff */
[----:B------:R-:W-:Y:S01]  /*0b60*/  VIADD R11, R15, 0xffffffff ;  /* 0xffffffff0f0b7836 */ /* 0x000fe20000000000 */
[----:B------:R-:W-:-:S04]  /*0b70*/  IADD3 R9, PT, PT, R13, -0x1, RZ ;  /* 0xffffffff0d097810 */ /* 0x000fc80007ffe0ff */
[----:B------:R-:W-:-:S04]  /*0b80*/  ISETP.GT.U32.AND P0, PT, R11, 0xfd, PT ;  /* 0x000000fd0b00780c */ /* 0x000fc80003f04070 */
[----:B------:R-:W-:-:S13]  /*0b90*/  ISETP.GT.U32.OR P0, PT, R9, 0xfd, P0 ;  /* 0x000000fd0900780c */ /* 0x000fda0000704470 */
[----:B------:R-:W-:Y:S01]  /*0ba0*/  @!P0 IMAD.MOV.U32 R5, RZ, RZ, RZ ;  /* 0x000000ffff058224 */ /* 0x000fe200078e00ff */
        /* <DEDUP_REMOVED lines=19> */
[----:B------:R-:W-:Y:S01]  /*0ce0*/  @P0 IMAD.MOV.U32 R5, RZ, RZ, RZ ;  /* 0x000000ffff050224 */ /* 0x000fe200078e00ff */
[----:B------:R-:W-:Y:S01]  /*0cf0*/  @!P0 MOV R5, 0xffffffc0 ;  /* 0xffffffc000058802 */ /* 0x000fe20000000f00 */
[----:B------:R-:W-:Y:S01]  /*0d00*/  @!P0 FFMA R3, R3, 1.84467440737095516160e+19, RZ ;  /* 0x5f80000003038823 */ /* 0x000fe200000000ff */
[----:B------:R-:W-:-:S03]  /*0d10*/  @!P1 FFMA R10, R4, 1.84467440737095516160e+19, RZ ;  /* 0x5f800000040a9823 */ /* 0x000fc600000000ff */
[----:B------:R-:W-:-:S07]  /*0d20*/  @!P1 VIADD R5, R5, 0x40 ;  /* 0x0000004005059836 */ /* 0x000fce0000000000 */
.L_x_62:
[----:B------:R-:W-:Y:S01]  /*0d30*/  LEA R9, R15, 0xc0800000, 0x17 ;  /* 0xc08000000f097811 */ /* 0x000fe200078eb8ff */
[----:B------:R-:W-:Y:S04]  /*0d40*/  BSSY.RECONVERGENT B2, `(.L_x_67) ;  /* 0x0000036000027945 */ /* 0x000fe80003800200 */
[----:B------:R-:W-:Y:S02]  /*0d50*/  IMAD.IADD R9, R10, 0x1, -R9 ;  /* 0x000000010a097824 */ /* 0x000fe400078e0a09 */
[----:B------:R-:W-:Y:S02]  /*0d60*/  VIADD R10, R13, 0xffffff81 ;  /* 0xffffff810d0a7836 */ /* 0x000fe40000000000 */
[----:B------:R-:W0:Y:S01]  /*0d70*/  MUFU.RCP R11, R9 ;  /* 0x00000009000b7308 */ /* 0x000e220000001000 */
[----:B------:R-:W-:Y:S01]  /*0d80*/  FADD.FTZ R12, -R9, -RZ ;  /* 0x800000ff090c7221 */ /* 0x000fe20000010100 */
[C---:B------:R-:W-:Y:S01]  /*0d90*/  IMAD R3, R10.reuse, -0x800000, R3 ;  /* 0xff8000000a037824 */ /* 0x040fe200078e0203 */
        /* <DEDUP_REMOVED lines=10> */
[----:B------:R-:W-:-:S05]  /*0e40*/  LOP3.LUT R9, R9, 0xff, RZ, 0xc0, !PT ;  /* 0x000000ff09097812 */ /* 0x000fca00078ec0ff */
[----:B------:R-:W-:-:S04]  /*0e50*/  IMAD.IADD R13, R9, 0x1, R10 ;  /* 0x00000001090d7824 */ /* 0x000fc800078e020a */
[----:B------:R-:W-:-:S05]  /*0e60*/  VIADD R5, R13, 0xffffffff ;  /* 0xffffffff0d057836 */ /* 0x000fca0000000000 */
        /* <DEDUP_REMOVED lines=15> */
[----:B------:R-:W-:Y:S01]  /*0f60*/  IADD3 R12, PT, PT, R13, 0x20, RZ ;  /* 0x000000200d0c7810 */ /* 0x000fe20007ffe0ff */
[----:B------:R-:W-:Y:S01]  /*0f70*/  IMAD.MOV R11, RZ, RZ, -R13 ;  /* 0x000000ffff0b7224 */ /* 0x000fe200078e0a0d */
[----:B------:R-:W-:-:S02]  /*0f80*/  LOP3.LUT R9, R9, 0x800000, RZ, 0xfc, !PT ;  /* 0x0080000009097812 */ /* 0x000fc400078efcff */
[----:B------:R-:W-:Y:S02]  /*0f90*/  FSETP.NEU.FTZ.AND P0, PT, R5, R10, PT ;  /* 0x0000000a0500720b */ /* 0x000fe40003f1d000 */
[----:B------:R-:W-:Y:S02]  /*0fa0*/  SHF.L.U32 R12, R9, R12, RZ ;  /* 0x0000000c090c7219 */ /* 0x000fe400000006ff */
[----:B------:R-:W-:Y:S02]  /*0fb0*/  SEL R10, R11, RZ, P2 ;  /* 0x000000ff0b0a7207 */ /* 0x000fe40001000000 */
[----:B------:R-:W-:Y:S02]  /*0fc0*/  ISETP.NE.AND P1, PT, R12, RZ, P1 ;  /* 0x000000ff0c00720c */ /* 0x000fe40000f25270 */
[----:B------:R-:W-:Y:S02]  /*0fd0*/  SHF.R.U32.HI R10, RZ, R10, R9 ;  /* 0x0000000aff0a7219 */ /* 0x000fe40000011609 */
[----:B------:R-:W-:-:S02]  /*0fe0*/  PLOP3.LUT P0, PT, P0, P1, PT, 0xf8, 0x8f ;  /* 0x00000000008f781c */ /* 0x000fc40000703f70 */
[----:B------:R-:W-:Y:S02]  /*0ff0*/  SHF.R.U32.HI R12, RZ, 0x1, R10 ;  /* 0x00000001ff0c7819 */ /* 0x000fe4000001160a */
[----:B------:R-:W-:-:S04]  /*1000*/  SEL R5, RZ, 0x1, !P0 ;  /* 0x00000001ff057807 */ /* 0x000fc80004000000 */
[----:B------:R-:W-:-:S04]  /*1010*/  LOP3.LUT R5, R5, 0x1, R12, 0xf8, !PT ;  /* 0x0000000105057812 */ /* 0x000fc800078ef80c */
[----:B------:R-:W-:-:S05]  /*1020*/  LOP3.LUT R5, R5, R10, RZ, 0xc0, !PT ;  /* 0x0000000a05057212 */ /* 0x000fca00078ec0ff */
[----:B------:R-:W-:-:S05]  /*1030*/  IMAD.IADD R12, R12, 0x1, R5 ;  /* 0x000000010c0c7824 */ /* 0x000fca00078e0205 */
[----:B------:R-:W-:Y:S01]  /*1040*/  LOP3.LUT R3, R12, R3, RZ, 0xfc, !PT ;  /* 0x000000030c037212 */ /* 0x000fe200078efcff */
[----:B------:R-:W-:Y:S06]  /*1050*/  BRA `(.L_x_70) ;  /* 0x0000000000107947 */ /* 0x000fec0003800000 */
.L_x_69:
[----:B------:R-:W-:-:S04]  /*1060*/  LOP3.LUT R3, R3, 0x80000000, RZ, 0xc0, !PT ;  /* 0x8000000003037812 */ /* 0x000fc800078ec0ff */
[----:B------:R-:W-:Y:S01]  /*1070*/  LOP3.LUT R3, R3, 0x7f800000, RZ, 0xfc, !PT ;  /* 0x7f80000003037812 */ /* 0x000fe200078efcff */
[----:B------:R-:W-:Y:S06]  /*1080*/  BRA `(.L_x_70) ;  /* 0x0000000000047947 */ /* 0x000fec0003800000 */
.L_x_68:
[----:B------:R-:W-:-:S07]  /*1090*/  LEA R3, R10, R3, 0x17 ;  /* 0x000000030a037211 */ /* 0x000fce00078eb8ff */
.L_x_70:
[----:B------:R-:W-:Y:S05]  /*10a0*/  BSYNC.RECONVERGENT B2 ;  /* 0x0000000000027941 */ /* 0x000fea0003800200 */
.L_x_67:
[----:B------:R-:W-:Y:S05]  /*10b0*/  BRA `(.L_x_71) ;  /* 0x0000000000207947 */ /* 0x000fea0003800000 */
.L_x_66:
[----:B------:R-:W-:-:S04]  /*10c0*/  LOP3.LUT R3, R10, 0x80000000, R3, 0x48, !PT ;  /* 0x800000000a037812 */ /* 0x000fc800078e4803 */
[----:B------:R-:W-:Y:S01]  /*10d0*/  LOP3.LUT R3, R3, 0x7f800000, RZ, 0xfc, !PT ;  /* 0x7f80000003037812 */ /* 0x000fe200078efcff */
[----:B------:R-:W-:Y:S06]  /*10e0*/  BRA `(.L_x_71) ;  /* 0x0000000000147947 */ /* 0x000fec0003800000 */
.L_x_65:
[----:B------:R-:W-:Y:S01]  /*10f0*/  LOP3.LUT R3, R10, 0x80000000, R3, 0x48, !PT ;  /* 0x800000000a037812 */ /* 0x000fe200078e4803 */
[----:B------:R-:W-:Y:S06]  /*1100*/  BRA `(.L_x_71) ;  /* 0x00000000000c7947 */ /* 0x000fec0003800000 */
.L_x_64:
[----:B------:R-:W0:Y:S01]  /*1110*/  MUFU.RSQ R3, -QNAN ;  /* 0xffc0000000037908 */ /* 0x000e220000001400 */
[----:B------:R-:W-:Y:S05]  /*1120*/  BRA `(.L_x_71) ;  /* 0x0000000000047947 */ /* 0x000fea0003800000 */
.L_x_63:
[----:B------:R-:W-:-:S07]  /*1130*/  FADD.FTZ R3, R3, R4 ;  /* 0x0000000403037221 */ /* 0x000fce0000010000 */
.L_x_71:
[----:B------:R-:W-:Y:S05]  /*1140*/  BSYNC.RECONVERGENT B1 ;  /* 0x0000000000017941 */ /* 0x000fea0003800200 */
.L_x_61:
[----:B------:R-:W-:-:S04]  /*1150*/  IMAD.MOV.U32 R9, RZ, RZ, 0x0 ;  /* 0x00000000ff097424 */ /* 0x000fc800078e00ff */
[----:B0-----:R-:W-:Y:S05]  /*1160*/  RET.REL.NODEC R8 `(_Z5prox2P6float3fii) ;  /* 0xffffffec08a47950 */ /* 0x001fea0003c3ffff */
.L_x_72:
        /* <DEDUP_REMOVED lines=9> */
.L_x_120:


//--------------------- .text._Z5prox1PfS_fiii    --------------------------
	.section	.text._Z5prox1PfS_fiii,"ax",@progbits
	.align	128
        .global         _Z5prox1PfS_fiii
        .type           _Z5prox1PfS_fiii,@function
        .size           _Z5prox1PfS_fiii,(.L_x_121 - _Z5prox1PfS_fiii)
        .other          _Z5prox1PfS_fiii,@"STO_CUDA_ENTRY STV_DEFAULT"
_Z5prox1PfS_fiii:
.text._Z5prox1PfS_fiii:
[----:B------:R-:W-:Y:S01]  /*0000*/  LDC R1, c[0x0][0x37c] ;  /* 0x0000df00ff017b82 */ /* 0x000fe20000000800 */
[----:B------:R-:W0:Y:S07]  /*0010*/  S2R R5, SR_TID.Y ;  /* 0x0000000000057919 */ /* 0x000e2e0000002200 */
[----:B------:R-:W1:Y:S01]  /*0020*/  LDC R0, c[0x0][0x360] ;  /* 0x0000d800ff007b82 */ /* 0x000e620000000800 */
[----:B------:R-:W2:Y:S01]  /*0030*/  LDCU.64 UR8, c[0x0][0x398] ;  /* 0x00007300ff0877ac */ /* 0x000ea20008000a00 */
[----:B------:R-:W1:Y:S01]  /*0040*/  S2R R3, SR_TID.X ;  /* 0x0000000000037919 */ /* 0x000e620000002100 */
[----:B------:R-:W3:Y:S01]  /*0050*/  LDCU UR7, c[0x0][0x394] ;  /* 0x00007280ff0777ac */ /* 0x000ee20008000800 */
[----:B------:R-:W4:Y:S04]  /*0060*/  S2R R2, SR_TID.Z ;  /* 0x0000000000027919 */ /* 0x000f280000002300 */
[----:B------:R-:W0:Y:S08]  /*0070*/  S2UR UR5, SR_CTAID.Y ;  /* 0x00000000000579c3 */ /* 0x000e300000002600 */
[----:B------:R-:W0:Y:S08]  /*0080*/  LDC R6, c[0x0][0x364] ;  /* 0x0000d900ff067b82 */ /* 0x000e300000000800 */
[----:B------:R-:W1:Y:S08]  /*0090*/  S2UR UR4, SR_CTAID.X ;  /* 0x00000000000479c3 */ /* 0x000e700000002500 */
[----:B------:R-:W4:Y:S08]  /*00a0*/  S2UR UR6, SR_CTAID.Z ;  /* 0x00000000000679c3 */ /* 0x000f300000002700 */
[----:B------:R-:W4:Y:S01]  /*00b0*/  LDC R7, c[0x0][0x368] ;  /* 0x0000da00ff077b82 */ /* 0x000f220000000800 */
[----:B0-----:R-:W-:-:S05]  /*00c0*/  IMAD R6, R6, UR5, R5 ;  /* 0x0000000506067c24 */ /* 0x001fca000f8e0205 */
[----:B--2---:R-:W-:Y:S01]  /*00d0*/  ISETP.GE.AND P0, PT, R6, UR8, PT ;  /* 0x0000000806007c0c */ /* 0x004fe2000bf06270 */
[----:B-1----:R-:W-:-:S05]  /*00e0*/  IMAD R0, R0, UR4, R3 ;  /* 0x0000000400007c24 */ /* 0x002fca000f8e0203 */
[----:B---3--:R-:W-:Y:S01]  /*00f0*/  ISETP.GE.OR P0, PT, R0, UR7, P0 ;  /* 0x0000000700007c0c */ /* 0x008fe20008706670 */
[----:B----4-:R-:W-:-:S05]  /*0100*/  IMAD R7, R7, UR6, R2 ;  /* 0x0000000607077c24 */ /* 0x010fca000f8e0202 */
[----:B------:R-:W-:-:S13]  /*0110*/  ISETP.GE.OR P0, PT, R7, UR9, P0 ;  /* 0x0000000907007c0c */ /* 0x000fda0008706670 */
[----:B------:R-:W-:Y:S05]  /*0120*/  @P0 EXIT ;  /* 0x000000000000094d */ /* 0x000fea0003800000 */
[----:B------:R-:W0:Y:S01]  /*0130*/  LDC.64 R2, c[0x0][0x388] ;  /* 0x0000e200ff027b82 */ /* 0x000e220000000a00 */
[----:B------:R-:W1:Y:S01]  /*0140*/  LDCU.64 UR4, c[0x0][0x358] ;  /* 0x00006b00ff0477ac */ /* 0x000e620008000a00 */
[----:B------:R-:W-:-:S04]  /*0150*/  IMAD R7, R7, UR8, R6 ;  /* 0x0000000807077c24 */ /* 0x000fc8000f8e0206 */
[----:B------:R-:W-:Y:S02]  /*0160*/  IMAD R7, R7, UR7, R0 ;  /* 0x0000000707077c24 */ /* 0x000fe4000f8e0200 */
[----:B------:R-:W2:Y:S08]  /*0170*/  LDC.64 R4, c[0x0][0x380] ;  /* 0x0000e000ff047b82 */ /* 0x000eb00000000a00 */
[----:B------:R-:W3:Y:S01]  /*0180*/  LDC R8, c[0x0][0x390] ;  /* 0x0000e400ff087b82 */ /* 0x000ee20000000800 */
[----:B0-----:R-:W-:-:S06]  /*0190*/  IMAD.WIDE R2, R7, 0x4, R2 ;  /* 0x0000000407027825 */ /* 0x001fcc00078e0202 */
[----:B-1----:R-:W4:Y:S01]  /*01a0*/  LDG.E R3, desc[UR4][R2.64] ;  /* 0x0000000402037981 */ /* 0x002f22000c1e1900 */
[----:B--2---:R-:W-:-:S05]  /*01b0*/  IMAD.WIDE R4, R7, 0x4, R4 ;  /* 0x0000000407047825 */ /* 0x004fca00078e0204 */
[----:B------:R-:W4:Y:S01]  /*01c0*/  LDG.E R0, desc[UR4][R4.64] ;  /* 0x0000000404007981 */ /* 0x000f22000c1e1900 */
[----:B---3--:R-:W-:-:S04]  /*01d0*/  FADD R7, R8, 1 ;  /* 0x3f80000008077421 */ /* 0x008fc80000000000 */
[----:B------:R-:W0:Y:S01]  /*01e0*/  MUFU.RCP R6, R7 ;  /* 0x0000000700067308 */ /* 0x000e220000001000 */
[----:B------:R-:W-:Y:S01]  /*01f0*/  BSSY.RECONVERGENT B0, `(.L_x_73) ;  /* 0x000000c000007945 */ /* 0x000fe20003800200 */
[----:B0-----:R-:W-:-:S04]  /*0200*/  FFMA R9, -R7, R6, 1 ;  /* 0x3f80000007097423 */ /* 0x001fc80000000106 */
[----:B------:R-:W-:Y:S01]  /*0210*/  FFMA R9, R6, R9, R6 ;  /* 0x0000000906097223 */ /* 0x000fe20000000006 */
[----:B----4-:R-:W-:-:S04]  /*0220*/  FFMA R0, -R3, R8, R0 ;  /* 0x0000000803007223 */ /* 0x010fc80000000100 */
[----:B------:R-:W0:Y:S01]  /*0230*/  FCHK P0, R0, R7 ;  /* 0x0000000700007302 */ /* 0x000e220000000000 */
[----:B------:R-:W-:-:S04]  /*0240*/  FFMA R6, R0, R9, RZ ;  /* 0x0000000900067223 */ /* 0x000fc800000000ff */
[----:B------:R-:W-:-:S04]  /*0250*/  FFMA R8, -R7, R6, R0 ;  /* 0x0000000607087223 */ /* 0x000fc80000000100 */
[----:B------:R-:W-:Y:S01]  /*0260*/  FFMA R9, R9, R8, R6 ;  /* 0x0000000809097223 */ /* 0x000fe20000000006 */
[----:B0-----:R-:W-:Y:S06]  /*0270*/  @!P0 BRA `(.L_x_74) ;  /* 0x00000000000c8947 */ /* 0x001fec0003800000 */
[----:B------:R-:W-:-:S07]  /*0280*/  MOV R2, 0x2a0 ;  /* 0x000002a000027802 */ /* 0x000fce0000000f00 */
[----:B------:R-:W-:Y:S05]  /*0290*/  CALL.REL.NOINC `($__internal_7_$__cuda_sm3x_div_rn_noftz_f32_slowpath) ;  /* 0x0000000000107944 */ /* 0x000fea0003c00000 */
[----:B------:R-:W-:-:S07]  /*02a0*/  IMAD.MOV.U32 R9, RZ, RZ, R0 ;  /* 0x000000ffff097224 */ /* 0x000fce00078e0000 */
.L_x_74:
[----:B------:R-:W-:Y:S05]  /*02b0*/  BSYNC.RECONVERGENT B0 ;  /* 0x0000000000007941 */ /* 0x000fea0003800200 */
.L_x_73:
[----:B------:R-:W-:Y:S01]  /*02c0*/  STG.E desc[UR4][R4.64], R9 ;  /* 0x0000000904007986 */ /* 0x000fe2000c101904 */
[----:B------:R-:W-:Y:S05]  /*02d0*/  EXIT ;  /* 0x000000000000794d */ /* 0x000fea0003800000 */
        .weak           $__internal_7_$__cuda_sm3x_div_rn_noftz_f32_slowpath
        .type           $__internal_7_$__cuda_sm3x_div_rn_noftz_f32_slowpath,@function
        .size           $__internal_7_$__cuda_sm3x_div_rn_noftz_f32_slowpath,(.L_x_121 - $__internal_7_$__cuda_sm3x_div_rn_noftz_f32_slowpath)
$__internal_7_$__cuda_sm3x_div_rn_noftz_f32_slowpath:
[----:B------:R-:W-:Y:S01]  /*02e0*/  SHF.R.U32.HI R6, RZ, 0x17, R7 ;  /* 0x00000017ff067819 */ /* 0x000fe20000011607 */
[----:B------:R-:W-:Y:S01]  /*02f0*/  BSSY.RECONVERGENT B1, `(.L_x_75) ;  /* 0x0000064000017945 */ /* 0x000fe20003800200 */
[--C-:B------:R-:W-:Y:S01]  /*0300*/  SHF.R.U32.HI R3, RZ, 0x17, R0.reuse ;  /* 0x00000017ff037819 */ /* 0x100fe20000011600 */
[----:B------:R-:W-:Y:S01]  /*0310*/  IMAD.MOV.U32 R9, RZ, RZ, R0 ;  /* 0x000000ffff097224 */ /* 0x000fe200078e0000 */
[----:B------:R-:W-:Y:S02]  /*0320*/  LOP3.LUT R8, R6, 0xff, RZ, 0xc0, !PT ;  /* 0x000000ff06087812 */ /* 0x000fe400078ec0ff */
[----:B------:R-:W-:-:S03]  /*0330*/  LOP3.LUT R6, R3, 0xff, RZ, 0xc0, !PT ;  /* 0x000000ff03067812 */ /* 0x000fc600078ec0ff */
[----:B------:R-:W-:Y:S02]  /*0340*/  VIADD R12, R8, 0xffffffff ;  /* 0xffffffff080c7836 */ /* 0x000fe40000000000 */
[----:B------:R-:W-:-:S03]  /*0350*/  VIADD R11, R6, 0xffffffff ;  /* 0xffffffff060b7836 */ /* 0x000fc60000000000 */
[----:B------:R-:W-:-:S04]  /*0360*/  ISETP.GT.U32.AND P0, PT, R12, 0xfd, PT ;  /* 0x000000fd0c00780c */ /* 0x000fc80003f04070 */
[----:B------:R-:W-:-:S13]  /*0370*/  ISETP.GT.U32.OR P0, PT, R11, 0xfd, P0 ;  /* 0x000000fd0b00780c */ /* 0x000fda0000704470 */
[----:B------:R-:W-:Y:S01]  /*0380*/  @!P0 IMAD.MOV.U32 R10, RZ, RZ, RZ ;  /* 0x000000ffff0a8224 */ /* 0x000fe200078e00ff */
[----:B------:R-:W-:Y:S06]  /*0390*/  @!P0 BRA `(.L_x_76) ;  /* 0x0000000000608947 */ /* 0x000fec0003800000 */
[----:B------:R-:W-:Y:S01]  /*03a0*/  FSETP.GTU.FTZ.AND P0, PT, |R0|, +INF , PT ;  /* 0x7f8000000000780b */ /* 0x000fe20003f1c200 */
[----:B------:R-:W-:Y:S01]  /*03b0*/  IMAD.MOV.U32 R3, RZ, RZ, R7 ;  /* 0x000000ffff037224 */ /* 0x000fe200078e0007 */
        /* <DEDUP_REMOVED lines=17> */
[----:B------:R-:W-:Y:S02]  /*04d0*/  @P0 IMAD.MOV.U32 R10, RZ, RZ, RZ ;  /* 0x000000ffff0a0224 */ /* 0x000fe400078e00ff */
[----:B------:R-:W-:Y:S01]  /*04e0*/  @!P0 FFMA R9, R0, 1.84467440737095516160e+19, RZ ;  /* 0x5f80000000098823 */ /* 0x000fe200000000ff */
[----:B------:R-:W-:Y:S02]  /*04f0*/  @!P0 IMAD.MOV.U32 R10, RZ, RZ, -0x40 ;  /* 0xffffffc0ff0a8424 */ /* 0x000fe400078e00ff */
[----:B------:R-:W-:Y:S02]  /*0500*/  @!P1 FFMA R7, R3, 1.84467440737095516160e+19, RZ ;  /* 0x5f80000003079823 */ /* 0x000fe400000000ff */
[----:B------:R-:W-:-:S07]  /*0510*/  @!P1 VIADD R10, R10, 0x40 ;  /* 0x000000400a0a9836 */ /* 0x000fce0000000000 */
.L_x_76:
[----:B------:R-:W-:Y:S01]  /*0520*/  LEA R0, R8, 0xc0800000, 0x17 ;  /* 0xc080000008007811 */ /* 0x000fe200078eb8ff */
[----:B------:R-:W-:Y:S01]  /*0530*/  VIADD R6, R6, 0xffffff81 ;  /* 0xffffff8106067836 */ /* 0x000fe20000000000 */
[----:B------:R-:W-:Y:S03]  /*0540*/  BSSY.RECONVERGENT B2, `(.L_x_81) ;  /* 0x0000035000027945 */ /* 0x000fe60003800200 */
[----:B------:R-:W-:Y:S02]  /*0550*/  IMAD.IADD R7, R7, 0x1, -R0 ;  /* 0x0000000107077824 */ /* 0x000fe400078e0a00 */
[C---:B------:R-:W-:Y:S02]  /*0560*/  IMAD R0, R6.reuse, -0x800000, R9 ;  /* 0xff80000006007824 */ /* 0x040fe400078e0209 */
[----:B------:R0:W1:Y:S01]  /*0570*/  MUFU.RCP R3, R7 ;  /* 0x0000000700037308 */ /* 0x0000620000001000 */
[----:B------:R-:W-:Y:S01]  /*0580*/  FADD.FTZ R11, -R7, -RZ ;  /* 0x800000ff070b7221 */ /* 0x000fe20000010100 */
[----:B0-----:R-:W-:-:S05]  /*0590*/  IADD3 R7, PT, PT, R6, 0x7f, -R8 ;  /* 0x0000007f06077810 */ /* 0x001fca0007ffe808 */
[----:B------:R-:W-:Y:S02]  /*05a0*/  IMAD.IADD R7, R7, 0x1, R10 ;  /* 0x0000000107077824 */ /* 0x000fe400078e020a */
[----:B-1----:R-:W-:-:S04]  /*05b0*/  FFMA R12, R3, R11, 1 ;  /* 0x3f800000030c7423 */ /* 0x002fc8000000000b */
        /* <DEDUP_REMOVED lines=20> */
[----:B------:R-:W-:Y:S02]  /*0700*/  VIADD R8, R10, 0x20 ;  /* 0x000000200a087836 */ /* 0x000fe40000000000 */
[-CC-:B------:R-:W-:Y:S01]  /*0710*/  FFMA.RM R6, R14, R12.reuse, R9.reuse ;  /* 0x0000000c0e067223 */ /* 0x180fe20000004009 */
[----:B------:R-:W-:Y:S02]  /*0720*/  ISETP.NE.AND P2, PT, R10, RZ, PT ;  /* 0x000000ff0a00720c */ /* 0x000fe40003f45270 */
[----:B------:R-:W-:Y:S01]  /*0730*/  LOP3.LUT R7, R3, 0x7fffff, RZ, 0xc0, !PT ;  /* 0x007fffff03077812 */ /* 0x000fe200078ec0ff */
[----:B------:R-:W-:Y:S01]  /*0740*/  FFMA.RP R3, R14, R12, R9 ;  /* 0x0000000c0e037223 */ /* 0x000fe20000008009 */
[----:B------:R-:W-:Y:S01]  /*0750*/  IMAD.MOV R9, RZ, RZ, -R10 ;  /* 0x000000ffff097224 */ /* 0x000fe200078e0a0a */
[----:B------:R-:W-:Y:S02]  /*0760*/  ISETP.NE.AND P1, PT, R10, RZ, PT ;  /* 0x000000ff0a00720c */ /* 0x000fe40003f25270 */
        /* <DEDUP_REMOVED lines=14> */
.L_x_83:
[----:B------:R-:W-:-:S04]  /*0850*/  LOP3.LUT R0, R0, 0x80000000, RZ, 0xc0, !PT ;  /* 0x8000000000007812 */ /* 0x000fc800078ec0ff */
[----:B------:R-:W-:Y:S01]  /*0860*/  LOP3.LUT R0, R0, 0x7f800000, RZ, 0xfc, !PT ;  /* 0x7f80000000007812 */ /* 0x000fe200078efcff */
[----:B------:R-:W-:Y:S06]  /*0870*/  BRA `(.L_x_84) ;  /* 0x0000000000047947 */ /* 0x000fec0003800000 */
.L_x_82:
[----:B------:R-:W-:-:S07]  /*0880*/  IMAD R0, R7, 0x800000, R0 ;  /* 0x0080000007007824 */ /* 0x000fce00078e0200 */
.L_x_84:
[----:B------:R-:W-:Y:S05]  /*0890*/  BSYNC.RECONVERGENT B2 ;  /* 0x0000000000027941 */ /* 0x000fea0003800200 */
.L_x_81:
[----:B------:R-:W-:Y:S05]  /*08a0*/  BRA `(.L_x_85) ;  /* 0x0000000000207947 */ /* 0x000fea0003800000 */
.L_x_80:
[----:B------:R-:W-:-:S04]  /*08b0*/  LOP3.LUT R0, R7, 0x80000000, R9, 0x48, !PT ;  /* 0x8000000007007812 */ /* 0x000fc800078e4809 */
[----:B------:R-:W-:Y:S01]  /*08c0*/  LOP3.LUT R0, R0, 0x7f800000, RZ, 0xfc, !PT ;  /* 0x7f80000000007812 */ /* 0x000fe200078efcff */
[----:B------:R-:W-:Y:S06]  /*08d0*/  BRA `(.L_x_85) ;  /* 0x0000000000147947 */ /* 0x000fec0003800000 */
.L_x_79:
[----:B------:R-:W-:Y:S01]  /*08e0*/  LOP3.LUT R0, R7, 0x80000000, R9, 0x48, !PT ;  /* 0x8000000007007812 */ /* 0x000fe200078e4809 */
[----:B------:R-:W-:Y:S06]  /*08f0*/  BRA `(.L_x_85) ;  /* 0x00000000000c7947 */ /* 0x000fec0003800000 */
.L_x_78:
[----:B------:R-:W0:Y:S01]  /*0900*/  MUFU.RSQ R0, -QNAN ;  /* 0xffc0000000007908 */ /* 0x000e220000001400 */
[----:B------:R-:W-:Y:S05]  /*0910*/  BRA `(.L_x_85) ;  /* 0x0000000000047947 */ /* 0x000fea0003800000 */
.L_x_77:
[----:B------:R-:W-:-:S07]  /*0920*/  FADD.FTZ R0, R0, R3 ;  /* 0x0000000300007221 */ /* 0x000fce0000010000 */
.L_x_85:
[----:B------:R-:W-:Y:S05]  /*0930*/  BSYNC.RECONVERGENT B1 ;  /* 0x0000000000017941 */ /* 0x000fea0003800200 */
.L_x_75:
[----:B------:R-:W-:-:S04]  /*0940*/  IMAD.MOV.U32 R3, RZ, RZ, 0x0 ;  /* 0x00000000ff037424 */ /* 0x000fc800078e00ff */
[----:B0-----:R-:W-:Y:S05]  /*0950*/  RET.REL.NODEC R2 `(_Z5prox1PfS_fiii) ;  /* 0xfffffff402a87950 */ /* 0x001fea0003c3ffff */
.L_x_86:
        /* <DEDUP_REMOVED lines=10> */
.L_x_121:


//--------------------- .text._Z9takethetaPfi     --------------------------
	.section	.text._Z9takethetaPfi,"ax",@progbits
	.align	128
        .global         _Z9takethetaPfi
        .type           _Z9takethetaPfi,@function
        .size           _Z9takethetaPfi,(.L_x_122 - _Z9takethetaPfi)
        .other          _Z9takethetaPfi,@"STO_CUDA_ENTRY STV_DEFAULT"
_Z9takethetaPfi:
.text._Z9takethetaPfi:
[----:B------:R-:W-:Y:S01]  /*0000*/  LDC R1, c[0x0][0x37c] ;  /* 0x0000df00ff017b82 */ /* 0x000fe20000000800 */
[----:B------:R-:W0:Y:S07]  /*0010*/  S2R R3, SR_TID.X ;  /* 0x0000000000037919 */ /* 0x000e2e0000002100 */
[----:B------:R-:W0:Y:S01]  /*0020*/  S2UR UR4, SR_CTAID.X ;  /* 0x00000000000479c3 */ /* 0x000e220000002500 */
[----:B------:R-:W1:Y:S07]  /*0030*/  LDCU UR5, c[0x0][0x388] ;  /* 0x00007100ff0577ac */ /* 0x000e6e0008000800 */
[----:B------:R-:W0:Y:S02]  /*0040*/  LDC R2, c[0x0][0x360] ;  /* 0x0000d800ff027b82 */ /* 0x000e240000000800 */
[----:B0-----:R-:W-:-:S05]  /*0050*/  IMAD R2, R2, UR4, R3 ;  /* 0x0000000402027c24 */ /* 0x001fca000f8e0203 */
[----:B-1----:R-:W-:-:S13]  /*0060*/  ISETP.GE.AND P0, PT, R2, UR5, PT ;  /* 0x0000000502007c0c */ /* 0x002fda000bf06270 */
[----:B------:R-:W-:Y:S05]  /*0070*/  @P0 EXIT ;  /* 0x000000000000094d */ /* 0x000fea0003800000 */
[----:B------:R-:W-:Y:S01]  /*0080*/  I2FP.F32.S32 R3, UR5 ;  /* 0x0000000500037c45 */ /* 0x000fe20008201400 */
[----:B------:R-:W0:Y:S01]  /*0090*/  LDCU.64 UR4, c[0x0][0x358] ;  /* 0x00006b00ff0477ac */ /* 0x000e220008000a00 */
[----:B------:R-:W-:Y:S01]  /*00a0*/  I2FP.F32.S32 R0, R2 ;  /* 0x0000000200007245 */ /* 0x000fe20000201400 */
[----:B------:R-:W-:Y:S01]  /*00b0*/  BSSY.RECONVERGENT B0, `(.L_x_87) ;  /* 0x000000c000007945 */ /* 0x000fe20003800200 */
[----:B------:R-:W1:Y:S08]  /*00c0*/  MUFU.RCP R4, R3 ;  /* 0x0000000300047308 */ /* 0x000e700000001000 */
[----:B------:R-:W2:Y:S01]  /*00d0*/  FCHK P0, R0, R3 ;  /* 0x0000000300007302 */ /* 0x000ea20000000000 */
[----:B-1----:R-:W-:-:S04]  /*00e0*/  FFMA R5, -R3, R4, 1 ;  /* 0x3f80000003057423 */ /* 0x002fc80000000104 */
[----:B------:R-:W-:-:S04]  /*00f0*/  FFMA R5, R4, R5, R4 ;  /* 0x0000000504057223 */ /* 0x000fc80000000004 */
[----:B------:R-:W-:-:S04]  /*0100*/  FFMA R4, R0, R5, RZ ;  /* 0x0000000500047223 */ /* 0x000fc800000000ff */
[----:B------:R-:W-:-:S04]  /*0110*/  FFMA R6, -R3, R4, R0 ;  /* 0x0000000403067223 */ /* 0x000fc80000000100 */
[----:B------:R-:W-:Y:S01]  /*0120*/  FFMA R8, R5, R6, R4 ;  /* 0x0000000605087223 */ /* 0x000fe20000000004 */
[----:B0-2---:R-:W-:Y:S06]  /*0130*/  @!P0 BRA `(.L_x_88) ;  /* 0x00000000000c8947 */ /* 0x005fec0003800000 */
[----:B------:R-:W-:-:S07]  /*0140*/  MOV R4, 0x160 ;  /* 0x0000016000047802 */ /* 0x000fce0000000f00 */
[----:B------:R-:W-:Y:S05]  /*0150*/  CALL.REL.NOINC `($__internal_8_$__cuda_sm3x_div_rn_noftz_f32_slowpath) ;  /* 0x00000000002c7944 */ /* 0x000fea0003c00000 */
[----:B------:R-:W-:-:S07]  /*0160*/  IMAD.MOV.U32 R8, RZ, RZ, R0 ;  /* 0x000000ffff087224 */ /* 0x000fce00078e0000 */
.L_x_88:
[----:B------:R-:W-:Y:S05]  /*0170*/  BSYNC.RECONVERGENT B0 ;  /* 0x0000000000007941 */ /* 0x000fea0003800200 */
.L_x_87:
[----:B------:R-:W0:Y:S01]  /*0180*/  F2F.F64.F32 R4, R8 ;  /* 0x0000000800047310 */ /* 0x000e220000201800 */
[----:B------:R-:W1:Y:S01]  /*0190*/  LDC.64 R6, c[0x0][0x380] ;  /* 0x0000e000ff067b82 */ /* 0x000e620000000a00 */
[----:B------:R-:W-:Y:S01]  /*01a0*/  UMOV UR6, 0x54442d18 ;  /* 0x54442d1800067882 */ /* 0x000fe20000000000 */
[----:B------:R-:W-:Y:S02]  /*01b0*/  UMOV UR7, 0x400921fb ;  /* 0x400921fb00077882 */ /* 0x000fe40000000000 */
[----:B0-----:R-:W-:-:S10]  /*01c0*/  DMUL R4, R4, UR6 ;  /* 0x0000000604047c28 */ /* 0x001fd40008000000 */
[----:B------:R-:W0:Y:S01]  /*01d0*/  F2F.F32.F64 R5, R4 ;  /* 0x0000000400057310 */ /* 0x000e220000301000 */
[----:B-1----:R-:W-:-:S05]  /*01e0*/  IMAD.WIDE R2, R2, 0x4, R6 ;  /* 0x0000000402027825 */ /* 0x002fca00078e0206 */
[----:B0-----:R-:W-:Y:S01]  /*01f0*/  STG.E desc[UR4][R2.64], R5 ;  /* 0x0000000502007986 */ /* 0x001fe2000c101904 */
[----:B------:R-:W-:Y:S05]  /*0200*/  EXIT ;  /* 0x000000000000794d */ /* 0x000fea0003800000 */
        .weak           $__internal_8_$__cuda_sm3x_div_rn_noftz_f32_slowpath
        .type           $__internal_8_$__cuda_sm3x_div_rn_noftz_f32_slowpath,@function
        .size           $__internal_8_$__cuda_sm3x_div_rn_noftz_f32_slowpath,(.L_x_122 - $__internal_8_$__cuda_sm3x_div_rn_noftz_f32_slowpath)
$__internal_8_$__cuda_sm3x_div_rn_noftz_f32_slowpath:
[--C-:B------:R-:W-:Y:S01]  /*0210*/  SHF.R.U32.HI R6, RZ, 0x17, R3.reuse ;  /* 0x00000017ff067819 */ /* 0x100fe20000011603 */
[----:B------:R-:W-:Y:S01]  /*0220*/  BSSY.RECONVERGENT B1, `(.L_x_89) ;  /* 0x0000064000017945 */ /* 0x000fe20003800200 */
[--C-:B------:R-:W-:Y:S01]  /*0230*/  SHF.R.U32.HI R5, RZ, 0x17, R0.reuse ;  /* 0x00000017ff057819 */ /* 0x100fe20000011600 */
[----:B------:R-:W-:Y:S01]  /*0240*/  IMAD.MOV.U32 R7, RZ, RZ, R0 ;  /* 0x000000ffff077224 */ /* 0x000fe200078e0000 */
[----:B------:R-:W-:Y:S01]  /*0250*/  LOP3.LUT R6, R6, 0xff, RZ, 0xc0, !PT ;  /* 0x000000ff06067812 */ /* 0x000fe200078ec0ff */
[----:B------:R-:W-:Y:S01]  /*0260*/  IMAD.MOV.U32 R8, RZ, RZ, R3 ;  /* 0x000000ffff087224 */ /* 0x000fe200078e0003 */
[----:B------:R-:W-:-:S03]  /*0270*/  LOP3.LUT R5, R5, 0xff, RZ, 0xc0, !PT ;  /* 0x000000ff05057812 */ /* 0x000fc600078ec0ff */
[----:B------:R-:W-:Y:S02]  /*0280*/  VIADD R11, R6, 0xffffffff ;  /* 0xffffffff060b7836 */ /* 0x000fe40000000000 */
[----:B------:R-:W-:-:S03]  /*0290*/  VIADD R10, R5, 0xffffffff ;  /* 0xffffffff050a7836 */ /* 0x000fc60000000000 */
        /* <DEDUP_REMOVED lines=27> */
.L_x_90:
[----:B------:R-:W-:Y:S01]  /*0450*/  LEA R3, R6, 0xc0800000, 0x17 ;  /* 0xc080000006037811 */ /* 0x000fe200078eb8ff */
[----:B------:R-:W-:Y:S01]  /*0460*/  VIADD R5, R5, 0xffffff81 ;  /* 0xffffff8105057836 */ /* 0x000fe20000000000 */
[----:B------:R-:W-:Y:S03]  /*0470*/  BSSY.RECONVERGENT B2, `(.L_x_95) ;  /* 0x0000035000027945 */ /* 0x000fe60003800200 */
[----:B------:R-:W-:Y:S01]  /*0480*/  IMAD.IADD R3, R8, 0x1, -R3 ;  /* 0x0000000108037824 */ /* 0x000fe200078e0a03 */
[C---:B------:R-:W-:Y:S01]  /*0490*/  IADD3 R6, PT, PT, R5.reuse, 0x7f, -R6 ;  /* 0x0000007f05067810 */ /* 0x040fe20007ffe806 */
[----:B------:R-:W-:Y:S02]  /*04a0*/  IMAD R0, R5, -0x800000, R7 ;  /* 0xff80000005007824 */ /* 0x000fe400078e0207 */
[----:B------:R-:W0:Y:S01]  /*04b0*/  MUFU.RCP R8, R3 ;  /* 0x0000000300087308 */ /* 0x000e220000001000 */
[----:B------:R-:W-:Y:S01]  /*04c0*/  FADD.FTZ R11, -R3, -RZ ;  /* 0x800000ff030b7221 */ /* 0x000fe20000010100 */
[----:B------:R-:W-:-:S03]  /*04d0*/  IMAD.IADD R6, R6, 0x1, R9 ;  /* 0x0000000106067824 */ /* 0x000fc600078e0209 */
        /* <DEDUP_REMOVED lines=26> */
[----:B------:R-:W-:Y:S02]  /*0680*/  VIADD R8, R9, 0x20 ;  /* 0x0000002009087836 */ /* 0x000fe40000000000 */
[----:B------:R-:W-:Y:S01]  /*0690*/  LOP3.LUT R5, R5, 0x800000, RZ, 0xfc, !PT ;  /* 0x0080000005057812 */ /* 0x000fe200078efcff */
[----:B------:R-:W-:Y:S01]  /*06a0*/  IMAD.MOV R7, RZ, RZ, -R9 ;  /* 0x000000ffff077224 */ /* 0x000fe200078e0a09 */
[----:B------:R-:W-:-:S02]  /*06b0*/  FSETP.NEU.FTZ.AND P0, PT, R3, R6, PT ;  /* 0x000000060300720b */ /* 0x000fc40003f1d000 */
[----:B------:R-:W-:Y:S02]  /*06c0*/  SHF.L.U32 R8, R5, R8, RZ ;  /* 0x0000000805087219 */ /* 0x000fe400000006ff */
[----:B------:R-:W-:Y:S02]  /*06d0*/  SEL R6, R7, RZ, P2 ;  /* 0x000000ff07067207 */ /* 0x000fe40001000000 */
[----:B------:R-:W-:Y:S02]  /*06e0*/  ISETP.NE.AND P1, PT, R8, RZ, P1 ;  /* 0x000000ff0800720c */ /* 0x000fe40000f25270 */
[----:B------:R-:W-:Y:S02]  /*06f0*/  SHF.R.U32.HI R6, RZ, R6, R5 ;  /* 0x00000006ff067219 */ /* 0x000fe40000011605 */
[----:B------:R-:W-:Y:S02]  /*0700*/  PLOP3.LUT P0, PT, P0, P1, PT, 0xf8, 0x8f ;  /* 0x00000000008f781c */ /* 0x000fe40000703f70 */
[----:B------:R-:W-:-:S02]  /*0710*/  SHF.R.U32.HI R8, RZ, 0x1, R6 ;  /* 0x00000001ff087819 */ /* 0x000fc40000011606 */
[----:B------:R-:W-:-:S04]  /*0720*/  SEL R3, RZ, 0x1, !P0 ;  /* 0x00000001ff037807 */ /* 0x000fc80004000000 */
[----:B------:R-:W-:-:S04]  /*0730*/  LOP3.LUT R3, R3, 0x1, R8, 0xf8, !PT ;  /* 0x0000000103037812 */ /* 0x000fc800078ef808 */
[----:B------:R-:W-:-:S05]  /*0740*/  LOP3.LUT R3, R3, R6, RZ, 0xc0, !PT ;  /* 0x0000000603037212 */ /* 0x000fca00078ec0ff */
[----:B------:R-:W-:-:S05]  /*0750*/  IMAD.IADD R3, R8, 0x1, R3 ;  /* 0x0000000108037824 */ /* 0x000fca00078e0203 */
[----:B------:R-:W-:Y:S01]  /*0760*/  LOP3.LUT R0, R3, R0, RZ, 0xfc, !PT ;  /* 0x0000000003007212 */ /* 0x000fe200078efcff */
[----:B------:R-:W-:Y:S06]  /*0770*/  BRA `(.L_x_98) ;  /* 0x0000000000107947 */ /* 0x000fec0003800000 */
.L_x_97:
[----:B------:R-:W-:-:S04]  /*0780*/  LOP3.LUT R0, R0, 0x80000000, RZ, 0xc0, !PT ;  /* 0x8000000000007812 */ /* 0x000fc800078ec0ff */
[----:B------:R-:W-:Y:S01]  /*0790*/  LOP3.LUT R0, R0, 0x7f800000, RZ, 0xfc, !PT ;  /* 0x7f80000000007812 */ /* 0x000fe200078efcff */
[----:B------:R-:W-:Y:S06]  /*07a0*/  BRA `(.L_x_98) ;  /* 0x0000000000047947 */ /* 0x000fec0003800000 */
.L_x_96:
[----:B------:R-:W-:-:S07]  /*07b0*/  IMAD R0, R6, 0x800000, R0 ;  /* 0x0080000006007824 */ /* 0x000fce00078e0200 */
.L_x_98:
[----:B------:R-:W-:Y:S05]  /*07c0*/  BSYNC.RECONVERGENT B2 ;  /* 0x0000000000027941 */ /* 0x000fea0003800200 */
.L_x_95:
[----:B------:R-:W-:Y:S05]  /*07d0*/  BRA `(.L_x_99) ;  /* 0x0000000000207947 */ /* 0x000fea0003800000 */
.L_x_94:
[----:B------:R-:W-:-:S04]  /*07e0*/  LOP3.LUT R0, R8, 0x80000000, R7, 0x48, !PT ;  /* 0x8000000008007812 */ /* 0x000fc800078e4807 */
[----:B------:R-:W-:Y:S01]  /*07f0*/  LOP3.LUT R0, R0, 0x7f800000, RZ, 0xfc, !PT ;  /* 0x7f80000000007812 */ /* 0x000fe200078efcff */
[----:B------:R-:W-:Y:S06]  /*0800*/  BRA `(.L_x_99) ;  /* 0x0000000000147947 */ /* 0x000fec0003800000 */
.L_x_93:
[----:B------:R-:W-:Y:S01]  /*0810*/  LOP3.LUT R0, R8, 0x80000000, R7, 0x48, !PT ;  /* 0x8000000008007812 */ /* 0x000fe200078e4807 */
[----:B------:R-:W-:Y:S06]  /*0820*/  BRA `(.L_x_99) ;  /* 0x00000000000c7947 */ /* 0x000fec0003800000 */
.L_x_92:
[----:B------:R-:W0:Y:S01]  /*0830*/  MUFU.RSQ R0, -QNAN ;  /* 0xffc0000000007908 */ /* 0x000e220000001400 */
[----:B------:R-:W-:Y:S05]  /*0840*/  BRA `(.L_x_99) ;  /* 0x0000000000047947 */ /* 0x000fea0003800000 */
.L_x_91:
[----:B------:R-:W-:-:S07]  /*0850*/  FADD.FTZ R0, R0, R3 ;  /* 0x0000000300007221 */ /* 0x000fce0000010000 */
.L_x_99:
[----:B------:R-:W-:Y:S05]  /*0860*/  BSYNC.RECONVERGENT B1 ;  /* 0x0000000000017941 */ /* 0x000fea0003800200 */
.L_x_89:
[----:B------:R-:W-:-:S04]  /*0870*/  IMAD.MOV.U32 R5, RZ, RZ, 0x0 ;  /* 0x00000000ff057424 */ /* 0x000fc800078e00ff */
[----:B0-----:R-:W-:Y:S05]  /*0880*/  RET.REL.NODEC R4 `(_Z9takethetaPfi) ;  /* 0xfffffff404dc7950 */ /* 0x001fea0003c3ffff */
.L_x_100:
        /* <DEDUP_REMOVED lines=15> */
.L_x_122:


//--------------------- .text._Z4mulrPffii        --------------------------
	.section	.text._Z4mulrPffii,"ax",@progbits
	.align	128
        .global         _Z4mulrPffii
        .type           _Z4mulrPffii,@function
        .size           _Z4mulrPffii,(.L_x_129 - _Z4mulrPffii)
        .other          _Z4mulrPffii,@"STO_CUDA_ENTRY STV_DEFAULT"
_Z4mulrPffii:
.text._Z4mulrPffii:
[----:B------:R-:W-:Y:S01]  /*0000*/  LDC R1, c[0x0][0x37c] ;  /* 0x0000df00ff017b82 */ /* 0x000fe20000000800 */
[----:B------:R-:W0:Y:S07]  /*0010*/  S2R R3, SR_TID.X ;  /* 0x0000000000037919 */ /* 0x000e2e0000002100 */
[----:B------:R-:W0:Y:S01]  /*0020*/  LDC R0, c[0x0][0x360] ;  /* 0x0000d800ff007b82 */ /* 0x000e220000000800 */
[----:B------:R-:W1:Y:S01]  /*0030*/  LDCU UR7, c[0x0][0x390] ;  /* 0x00007200ff0777ac */ /* 0x000e620008000800 */
[----:B------:R-:W2:Y:S01]  /*0040*/  S2R R2, SR_TID.Y ;  /* 0x0000000000027919 */ /* 0x000ea20000002200 */
[----:B------:R-:W3:Y:S01]  /*0050*/  LDCU UR8, c[0x0][0x38c] ;  /* 0x00007180ff0877ac */ /* 0x000ee20008000800 */
[----:B------:R-:W4:Y:S04]  /*0060*/  S2R R7, SR_TID.Z ;  /* 0x0000000000077919 */ /* 0x000f280000002300 */
[----:B------:R-:W2:Y:S08]  /*0070*/  LDC R5, c[0x0][0x364] ;  /* 0x0000d900ff057b82 */ /* 0x000eb00000000800 */
[----:B------:R-:W0:Y:S08]  /*0080*/  S2UR UR4, SR_CTAID.X ;  /* 0x00000000000479c3 */ /* 0x000e300000002500 */
[----:B------:R-:W2:Y:S08]  /*0090*/  S2UR UR5, SR_CTAID.Y ;  /* 0x00000000000579c3 */ /* 0x000eb00000002600 */
[----:B------:R-:W4:Y:S08]  /*00a0*/  S2UR UR6, SR_CTAID.Z ;  /* 0x00000000000679c3 */ /* 0x000f300000002700 */
[----:B------:R-:W4:Y:S01]  /*00b0*/  LDC R4, c[0x0][0x368] ;  /* 0x0000da00ff047b82 */ /* 0x000f220000000800 */
[----:B0-----:R-:W-:-:S02]  /*00c0*/  IMAD R0, R0, UR4, R3 ;  /* 0x0000000400007c24 */ /* 0x001fc4000f8e0203 */
[----:B--2---:R-:W-:-:S05]  /*00d0*/  IMAD R5, R5, UR5, R2 ;  /* 0x0000000505057c24 */ /* 0x004fca000f8e0202 */
[----:B------:R-:W-:Y:S01]  /*00e0*/  VIMNMX R2, PT, PT, R0, R5, !PT ;  /* 0x0000000500027248 */ /* 0x000fe20007fe0100 */
[----:B----4-:R-:W-:-:S05]  /*00f0*/  IMAD R4, R4, UR6, R7 ;  /* 0x0000000604047c24 */ /* 0x010fca000f8e0207 */
[----:B-1----:R-:W-:-:S04]  /*0100*/  ISETP.GE.AND P0, PT, R4, UR7, PT ;  /* 0x0000000704007c0c */ /* 0x002fc8000bf06270 */
[----:B---3--:R-:W-:-:S13]  /*0110*/  ISETP.GE.OR P0, PT, R2, UR8, P0 ;  /* 0x0000000802007c0c */ /* 0x008fda0008706670 */
[----:B------:R-:W-:Y:S05]  /*0120*/  @P0 EXIT ;  /* 0x000000000000094d */ /* 0x000fea0003800000 */
[----:B------:R-:W0:Y:S01]  /*0130*/  LDC.64 R2, c[0x0][0x380] ;  /* 0x0000e000ff027b82 */ /* 0x000e220000000a00 */
[----:B------:R-:W1:Y:S01]  /*0140*/  LDCU.64 UR4, c[0x0][0x358] ;  /* 0x00006b00ff0477ac */ /* 0x000e620008000a00 */
[----:B------:R-:W-:Y:S01]  /*0150*/  IMAD R5, R4, UR8, R5 ;  /* 0x0000000804057c24 */ /* 0x000fe2000f8e0205 */
[----:B------:R-:W2:Y:S03]  /*0160*/  LDCU UR6, c[0x0][0x388] ;  /* 0x00007100ff0677ac */ /* 0x000ea60008000800 */
[----:B------:R-:W-:-:S04]  /*0170*/  IMAD R5, R5, UR8, R0 ;  /* 0x0000000805057c24 */ /* 0x000fc8000f8e0200 */
[----:B0-----:R-:W-:-:S05]  /*0180*/  IMAD.WIDE R2, R5, 0x4, R2 ;  /* 0x0000000405027825 */ /* 0x001fca00078e0202 */
[----:B-1----:R-:W2:Y:S02]  /*0190*/  LDG.E R0, desc[UR4][R2.64] ;  /* 0x0000000402007981 */ /* 0x002ea4000c1e1900 */
[----:B--2---:R-:W-:-:S05]  /*01a0*/  FMUL R5, R0, UR6 ;  /* 0x0000000600057c20 */ /* 0x004fca0008400000 */
[----:B------:R-:W-:Y:S01]  /*01b0*/  STG.E desc[UR4][R2.64], R5 ;  /* 0x0000000502007986 */ /* 0x000fe2000c101904 */
[----:B------:R-:W-:Y:S05]  /*01c0*/  EXIT ;  /* 0x000000000000794d */ /* 0x000fea0003800000 */
.L_x_101:
        /* <DEDUP_REMOVED lines=11> */
.L_x_129:


//--------------------- .text._Z4mulcP6float2fiii --------------------------
	.section	.text._Z4mulcP6float2fiii,"ax",@progbits
	.align	128
        .global         _Z4mulcP6float2fiii
        .type           _Z4mulcP6float2fiii,@function
        .size           _Z4mulcP6float2fiii,(.L_x_130 - _Z4mulcP6float2fiii)
        .other          _Z4mulcP6float2fiii,@"STO_CUDA_ENTRY STV_DEFAULT"
_Z4mulcP6float2fiii:
.text._Z4mulcP6float2fiii:
        /* <DEDUP_REMOVED lines=15> */
[----:B----4-:R-:W-:Y:S01]  /*00f0*/  ISETP.GE.OR P0, PT, R0, UR7, P0 ;  /* 0x0000000700007c0c */ /* 0x010fe20008706670 */
[----:B---3--:R-:W-:-:S05]  /*0100*/  IMAD R5, R2, UR6, R7 ;  /* 0x0000000602057c24 */ /* 0x008fca000f8e0207 */
[----:B------:R-:W-:-:S13]  /*0110*/  ISETP.GE.OR P0, PT, R5, UR9, P0 ;  /* 0x0000000905007c0c */ /* 0x000fda0008706670 */
[----:B------:R-:W-:Y:S05]  /*0120*/  @P0 EXIT ;  /* 0x000000000000094d */ /* 0x000fea0003800000 */
[----:B------:R-:W0:Y:S01]  /*0130*/  LDC.64 R2, c[0x0][0x380] ;  /* 0x0000e000ff027b82 */ /* 0x000e220000000a00 */
[----:B------:R-:W1:Y:S01]  /*0140*/  LDCU.64 UR4, c[0x0][0x358] ;  /* 0x00006b00ff0477ac */ /* 0x000e620008000a00 */
[----:B------:R-:W-:Y:S01]  /*0150*/  IMAD R5, R5, UR8, R4 ;  /* 0x0000000805057c24 */ /* 0x000fe2000f8e0204 */
[----:B------:R-:W2:Y:S03]  /*0160*/  LDCU UR6, c[0x0][0x388] ;  /* 0x00007100ff0677ac */ /* 0x000ea60008000800 */
[----:B------:R-:W-:-:S04]  /*0170*/  IMAD R5, R5, UR7, R0 ;  /* 0x0000000705057c24 */ /* 0x000fc8000f8e0200 */
[----:B0-----:R-:W-:-:S05]  /*0180*/  IMAD.WIDE R2, R5, 0x8, R2 ;  /* 0x0000000805027825 */ /* 0x001fca00078e0202 */
[----:B-1----:R-:W2:Y:S02]  /*0190*/  LDG.E.64 R4, desc[UR4][R2.64] ;  /* 0x0000000402047981 */ /* 0x002ea4000c1e1b00 */
[----:B--2---:R-:W-:Y:S01]  /*01a0*/  FMUL R4, R4, UR6 ;  /* 0x0000000604047c20 */ /* 0x004fe20008400000 */
[----:B------:R-:W-:-:S05]  /*01b0*/  FMUL R5, R5, UR6 ;  /* 0x0000000605057c20 */ /* 0x000fca0008400000 */
[----:B------:R-:W-:Y:S01]  /*01c0*/  STG.E.64 desc[UR4][R2.64], R4 ;  /* 0x0000000402007986 */ /* 0x000fe2000c101b04 */
[----:B------:R-:W-:Y:S05]  /*01d0*/  EXIT ;  /* 0x000000000000794d */ /* 0x000fea0003800000 */
.L_x_102:
        /* <DEDUP_REMOVED lines=10> */
.L_x_130:


//--------------------- .text._Z12makecomplexRP6float2Pfiii --------------------------
	.section	.text._Z12makecomplexRP6float2Pfiii,"ax",@progbits
	.align	128
        .global         _Z12makecomplexRP6float2Pfiii
        .type           _Z12makecomplexRP6float2Pfiii,@function
        .size           _Z12makecomplexRP6float2Pfiii,(.L_x_131 - _Z12makecomplexRP6float2Pfiii)
        .other          _Z12makecomplexRP6float2Pfiii,@"STO_CUDA_ENTRY STV_DEFAULT"
_Z12makecomplexRP6float2Pfiii:
.text._Z12makecomplexRP6float2Pfiii:
        /* <DEDUP_REMOVED lines=15> */
[----:B------:R-:W-:Y:S01]  /*00f0*/  ISETP.GE.OR P0, PT, R0, UR8, P0 ;  /* 0x0000000800007c0c */ /* 0x000fe20008706670 */
[----:B----4-:R-:W-:-:S05]  /*0100*/  IMAD R5, R2, UR6, R7 ;  /* 0x0000000602057c24 */ /* 0x010fca000f8e0207 */
[----:B---3--:R-:W-:-:S13]  /*0110*/  ISETP.GE.OR P0, PT, R5, UR7, P0 ;  /* 0x0000000705007c0c */ /* 0x008fda0008706670 */
[----:B------:R-:W-:Y:S05]  /*0120*/  @P0 EXIT ;  /* 0x000000000000094d */ /* 0x000fea0003800000 */
[----:B------:R-:W0:Y:S01]  /*0130*/  LDC.64 R2, c[0x0][0x388] ;  /* 0x0000e200ff027b82 */ /* 0x000e220000000a00 */
[----:B------:R-:W1:Y:S01]  /*0140*/  LDCU.64 UR4, c[0x0][0x358] ;  /* 0x00006b00ff0477ac */ /* 0x000e620008000a00 */
[----:B------:R-:W-:-:S04]  /*0150*/  IMAD R5, R5, UR9, R4 ;  /* 0x0000000905057c24 */ /* 0x000fc8000f8e0204 */
[----:B------:R-:W-:Y:S02]  /*0160*/  IMAD R7, R5, UR8, R0 ;  /* 0x0000000805077c24 */ /* 0x000fe4000f8e0200 */
[----:B------:R-:W2:Y:S02]  /*0170*/  LDC.64 R4, c[0x0][0x380] ;  /* 0x0000e000ff047b82 */ /* 0x000ea40000000a00 */
[----:B0-----:R-:W-:-:S05]  /*0180*/  IMAD.WIDE R2, R7, 0x4, R2 ;  /* 0x0000000407027825 */ /* 0x001fca00078e0202 */
[----:B-1----:R-:W3:Y:S01]  /*0190*/  LDG.E R8, desc[UR4][R2.64] ;  /* 0x0000000402087981 */ /* 0x002ee2000c1e1900 */
[----:B------:R-:W-:Y:S02]  /*01a0*/  HFMA2 R9, -RZ, RZ, 0, 0 ;  /* 0x00000000ff097431 */ /* 0x000fe400000001ff */
[----:B--2---:R-:W-:-:S05]  /*01b0*/  IMAD.WIDE R4, R7, 0x8, R4 ;  /* 0x0000000807047825 */ /* 0x004fca00078e0204 */
[----:B---3--:R-:W-:Y:S01]  /*01c0*/  STG.E.64 desc[UR4][R4.64], R8 ;  /* 0x0000000804007986 */ /* 0x008fe2000c101b04 */
[----:B------:R-:W-:Y:S05]  /*01d0*/  EXIT ;  /* 0x000000000000794d */ /* 0x000fea0003800000 */
.L_x_103:
        /* <DEDUP_REMOVED lines=10> */
.L_x_131:


//--------------------- .text._Z12makecomplexfP6float2Pfii --------------------------
	.section	.text._Z12makecomplexfP6float2Pfii,"ax",@progbits
	.align	128
        .global         _Z12makecomplexfP6float2Pfii
        .type           _Z12makecomplexfP6float2Pfii,@function
        .size           _Z12makecomplexfP6float2Pfii,(.L_x_132 - _Z12makecomplexfP6float2Pfii)
        .other          _Z12makecomplexfP6float2Pfii,@"STO_CUDA_ENTRY STV_DEFAULT"
_Z12makecomplexfP6float2Pfii:
.text._Z12makecomplexfP6float2Pfii:
        /* <DEDUP_REMOVED lines=29> */
.L_x_104:
        /* <DEDUP_REMOVED lines=11> */
.L_x_132:


//--------------------- .text._Z4addfPfP6float2fii --------------------------
	.section	.text._Z4addfPfP6float2fii,"ax",@progbits
	.align	128
        .global         _Z4addfPfP6float2fii
        .type           _Z4addfPfP6float2fii,@function
        .size           _Z4addfPfP6float2fii,(.L_x_133 - _Z4addfPfP6float2fii)
        .other          _Z4addfPfP6float2fii,@"STO_CUDA_ENTRY STV_DEFAULT"
_Z4addfPfP6float2fii:
.text._Z4addfPfP6float2fii:
        /* <DEDUP_REMOVED lines=23> */
[----:B------:R-:W-:Y:S02]  /*0170*/  IMAD R7, R7, UR8, R0 ;  /* 0x0000000807077c24 */ /* 0x000fe4000f8e0200 */
[----:B------:R-:W3:Y:S02]  /*0180*/  LDC.64 R4, c[0x0][0x380] ;  /* 0x0000e000ff047b82 */ /* 0x000ee40000000a00 */
[----:B0-----:R-:W-:-:S06]  /*0190*/  IMAD.WIDE R2, R7, 0x8, R2 ;  /* 0x0000000807027825 */ /* 0x001fcc00078e0202 */
[----:B-1----:R-:W2:Y:S01]  /*01a0*/  LDG.E R2, desc[UR4][R2.64] ;  /* 0x0000000402027981 */ /* 0x002ea2000c1e1900 */
[----:B---3--:R-:W-:-:S05]  /*01b0*/  IMAD.WIDE R4, R7, 0x4, R4 ;  /* 0x0000000407047825 */ /* 0x008fca00078e0204 */
[----:B------:R-:W2:Y:S02]  /*01c0*/  LDG.E R7, desc[UR4][R4.64] ;  /* 0x0000000404077981 */ /* 0x000ea4000c1e1900 */
[----:B--2---:R-:W-:-:S05]  /*01d0*/  FFMA R7, -R2, UR6, R7 ;  /* 0x0000000602077c23 */ /* 0x004fca0008000107 */
[----:B------:R-:W-:Y:S01]  /*01e0*/  STG.E desc[UR4][R4.64], R7 ;  /* 0x0000000704007986 */ /* 0x000fe2000c101904 */
[----:B------:R-:W-:Y:S05]  /*01f0*/  EXIT ;  /* 0x000000000000794d */ /* 0x000fea0003800000 */
.L_x_105:
        /* <DEDUP_REMOVED lines=16> */
.L_x_133:


//--------------------- .text._Z4addgPfP6float2fiii --------------------------
	.section	.text._Z4addgPfP6float2fiii,"ax",@progbits
	.align	128
        .global         _Z4addgPfP6float2fiii
        .type           _Z4addgPfP6float2fiii,@function
        .size           _Z4addgPfP6float2fiii,(.L_x_134 - _Z4addgPfP6float2fiii)
        .other          _Z4addgPfP6float2fiii,@"STO_CUDA_ENTRY STV_DEFAULT"
_Z4addgPfP6float2fiii:
.text._Z4addgPfP6float2fiii:
        /* <DEDUP_REMOVED lines=29> */
[----:B--2---:R-:W-:-:S05]  /*01d0*/  FFMA R7, R2, UR6, R7 ;  /* 0x0000000602077c23 */ /* 0x004fca0008000007 */
[----:B------:R-:W-:Y:S01]  /*01e0*/  STG.E desc[UR4][R4.64], R7 ;  /* 0x0000000704007986 */ /* 0x000fe2000c101904 */
[----:B------:R-:W-:Y:S05]  /*01f0*/  EXIT ;  /* 0x000000000000794d */ /* 0x000fea0003800000 */
.L_x_106:
        /* <DEDUP_REMOVED lines=16> */
.L_x_134:


//--------------------- .text._Z4addsP6float2S0_iiiii --------------------------
	.section	.text._Z4addsP6float2S0_iiiii,"ax",@progbits
	.align	128
        .global         _Z4addsP6float2S0_iiiii
        .type           _Z4addsP6float2S0_iiiii,@function
        .size           _Z4addsP6float2S0_iiiii,(.L_x_135 - _Z4addsP6float2S0_iiiii)
        .other          _Z4addsP6float2S0_iiiii,@"STO_CUDA_ENTRY STV_DEFAULT"
_Z4addsP6float2S0_iiiii:
.text._Z4addsP6float2S0_iiiii:
[----:B------:R-:W-:Y:S01]  /*0000*/  LDC R1, c[0x0][0x37c] ;  /* 0x0000df00ff017b82 */ /* 0x000fe20000000800 */
[----:B------:R-:W0:Y:S01]  /*0010*/  S2R R9, SR_CTAID.Y ;  /* 0x0000000000097919 */ /* 0x000e220000002600 */
[----:B------:R-:W1:Y:S01]  /*0020*/  LDCU UR4, c[0x0][0x360] ;  /* 0x00006c00ff0477ac */ /* 0x000e620008000800 */
[----:B------:R-:W0:Y:S01]  /*0030*/  S2R R2, SR_TID.Y ;  /* 0x0000000000027919 */ /* 0x000e220000002200 */
[----:B------:R-:W0:Y:S01]  /*0040*/  LDCU UR5, c[0x0][0x364] ;  /* 0x00006c80ff0577ac */ /* 0x000e220008000800 */
[----:B------:R-:W1:Y:S01]  /*0050*/  S2R R0, SR_CTAID.X ;  /* 0x0000000000007919 */ /* 0x000e620000002500 */
[----:B------:R-:W2:Y:S01]  /*0060*/  LDCU UR7, c[0x0][0x39c] ;  /* 0x00007380ff0777ac */ /* 0x000ea20008000800 */
[----:B------:R-:W1:Y:S01]  /*0070*/  S2R R3, SR_TID.X ;  /* 0x0000000000037919 */ /* 0x000e620000002100 */
[----:B------:R-:W3:Y:S01]  /*0080*/  LDCU UR6, c[0x0][0x368] ;  /* 0x00006d00ff0677ac */ /* 0x000ee20008000800 */
[----:B------:R-:W3:Y:S01]  /*0090*/  S2R R8, SR_CTAID.Z ;  /* 0x0000000000087919 */ /* 0x000ee20000002700 */
[----:B------:R-:W4:Y:S01]  /*00a0*/  LDCU UR8, c[0x0][0x394] ;  /* 0x00007280ff0877ac */ /* 0x000f220008000800 */
[----:B------:R-:W3:Y:S01]  /*00b0*/  S2R R5, SR_TID.Z ;  /* 0x0000000000057919 */ /* 0x000ee20000002300 */
[----:B------:R-:W5:Y:S01]  /*00c0*/  LDCU UR9, c[0x0][0x3a0] ;  /* 0x00007400ff0977ac */ /* 0x000f620008000800 */
[----:B0-----:R-:W-:-:S05]  /*00d0*/  IMAD R9, R9, UR5, R2 ;  /* 0x0000000509097c24 */ /* 0x001fca000f8e0202 */
[----:B--2---:R-:W-:Y:S01]  /*00e0*/  ISETP.GE.AND P0, PT, R9, UR7, PT ;  /* 0x0000000709007c0c */ /* 0x004fe2000bf06270 */
[----:B-1----:R-:W-:-:S05]  /*00f0*/  IMAD R0, R0, UR4, R3 ;  /* 0x0000000400007c24 */ /* 0x002fca000f8e0203 */
[----:B----4-:R-:W-:Y:S01]  /*0100*/  ISETP.GE.OR P0, PT, R0, UR8, P0 ;  /* 0x0000000800007c0c */ /* 0x010fe20008706670 */
[----:B---3--:R-:W-:-:S05]  /*0110*/  IMAD R8, R8, UR6, R5 ;  /* 0x0000000608087c24 */ /* 0x008fca000f8e0205 */
[----:B-----5:R-:W-:-:S13]  /*0120*/  ISETP.GE.OR P0, PT, R8, UR9, P0 ;  /* 0x0000000908007c0c */ /* 0x020fda0008706670 */
[----:B------:R-:W-:Y:S05]  /*0130*/  @P0 EXIT ;  /* 0x000000000000094d */ /* 0x000fea0003800000 */
[----:B------:R-:W0:Y:S02]  /*0140*/  LDCU UR4, c[0x0][0x390] ;  /* 0x00007200ff0477ac */ /* 0x000e240008000800 */
[----:B0-----:R-:W-:Y:S01]  /*0150*/  UISETP.NE.AND UP0, UPT, UR4, URZ, UPT ;  /* 0x000000ff0400728c */ /* 0x001fe2000bf05270 */
[----:B------:R-:W0:Y:S08]  /*0160*/  LDCU.64 UR4, c[0x0][0x358] ;  /* 0x00006b00ff0477ac */ /* 0x000e300008000a00 */
[----:B------:R-:W-:Y:S05]  /*0170*/  BRA.U !UP0, `(.L_x_107) ;  /* 0x0000000108487547 */ /* 0x000fea000b800000 */
[----:B------:R-:W1:Y:S01]  /*0180*/  LDC.64 R2, c[0x0][0x388] ;  /* 0x0000e200ff027b82 */ /* 0x000e620000000a00 */
[----:B------:R-:W2:Y:S01]  /*0190*/  LDCU UR6, c[0x0][0x398] ;  /* 0x00007300ff0677ac */ /* 0x000ea20008000800 */
[----:B------:R-:W-:Y:S01]  /*01a0*/  LOP3.LUT R6, RZ, R0, RZ, 0x33, !PT ;  /* 0x00000000ff067212 */ /* 0x000fe200078e33ff */
[----:B------:R-:W-:Y:S02]  /*01b0*/  IMAD R7, R8, UR8, RZ ;  /* 0x0000000808077c24 */ /* 0x000fe4000f8e02ff */
[C---:B------:R-:W-:Y:S01]  /*01c0*/  IMAD R0, R9.reuse, UR8, R0 ;  /* 0x0000000809007c24 */ /* 0x040fe2000f8e0200 */
[----:B------:R-:W-:Y:S02]  /*01d0*/  IADD3 R6, PT, PT, R6, UR8, RZ ;  /* 0x0000000806067c10 */ /* 0x000fe4000fffe0ff */
[----:B------:R-:W3:Y:S03]  /*01e0*/  LDC.64 R4, c[0x0][0x380] ;  /* 0x0000e000ff047b82 */ /* 0x000ee60000000a00 */
[----:B------:R-:W-:-:S02]  /*01f0*/  IMAD R6, R9, UR8, R6 ;  /* 0x0000000809067c24 */ /* 0x000fc4000f8e0206 */
[C---:B--2---:R-:W-:Y:S02]  /*0200*/  IMAD R9, R7.reuse, UR6, R0 ;  /* 0x0000000607097c24 */ /* 0x044fe4000f8e0200 */
[----:B------:R-:W-:Y:S02]  /*0210*/  IMAD R7, R7, UR7, R6 ;  /* 0x0000000707077c24 */ /* 0x000fe4000f8e0206 */
[----:B-1----:R-:W-:-:S06]  /*0220*/  IMAD.WIDE R2, R9, 0x8, R2 ;  /* 0x0000000809027825 */ /* 0x002fcc00078e0202 */
[----:B0-----:R-:W2:Y:S01]  /*0230*/  LDG.E.64 R2, desc[UR4][R2.64] ;  /* 0x0000000402027981 */ /* 0x001ea2000c1e1b00 */
[----:B---3--:R-:W-:-:S05]  /*0240*/  IMAD.WIDE R4, R7, 0x8, R4 ;  /* 0x0000000807047825 */ /* 0x008fca00078e0204 */
[----:B------:R-:W2:Y:S02]  /*0250*/  LDG.E.64 R6, desc[UR4][R4.64] ;  /* 0x0000000404067981 */ /* 0x000ea4000c1e1b00 */
[----:B--2---:R-:W-:Y:S01]  /*0260*/  FADD R6, R2, R6 ;  /* 0x0000000602067221 */ /* 0x004fe20000000000 */
[----:B------:R-:W-:-:S05]  /*0270*/  FADD R7, R3, R7 ;  /* 0x0000000703077221 */ /* 0x000fca0000000000 */
[----:B------:R-:W-:Y:S01]  /*0280*/  STG.E.64 desc[UR4][R4.64], R6 ;  /* 0x0000000604007986 */ /* 0x000fe2000c101b04 */
[----:B------:R-:W-:Y:S05]  /*0290*/  EXIT ;  /* 0x000000000000794d */ /* 0x000fea0003800000 */
.L_x_107:
[----:B------:R-:W1:Y:S01]  /*02a0*/  LDC.64 R2, c[0x0][0x388] ;  /* 0x0000e200ff027b82 */ /* 0x000e620000000a00 */
[----:B------:R-:W2:Y:S01]  /*02b0*/  LDCU UR6, c[0x0][0x398] ;  /* 0x00007300ff0677ac */ /* 0x000ea20008000800 */
[----:B------:R-:W-:Y:S02]  /*02c0*/  IMAD R9, R9, UR8, R0 ;  /* 0x0000000809097c24 */ /* 0x000fe4000f8e0200 */
[----:B------:R-:W-:-:S04]  /*02d0*/  IMAD R8, R8, UR8, RZ ;  /* 0x0000000808087c24 */ /* 0x000fc8000f8e02ff */
[----:B------:R-:W3:Y:S01]  /*02e0*/  LDC.64 R6, c[0x0][0x380] ;  /* 0x0000e000ff067b82 */ /* 0x000ee20000000a00 */
[C-C-:B--2---:R-:W-:Y:S02]  /*02f0*/  IMAD R5, R8.reuse, UR6, R9.reuse ;  /* 0x0000000608057c24 */ /* 0x144fe4000f8e0209 */
        /* <DEDUP_REMOVED lines=9> */
.L_x_108:
        /* <DEDUP_REMOVED lines=15> */
.L_x_135:


//--------------------- .text._Z5copysP6float2S0_iiiii --------------------------
	.section	.text._Z5copysP6float2S0_iiiii,"ax",@progbits
	.align	128
        .global         _Z5copysP6float2S0_iiiii
        .type           _Z5copysP6float2S0_iiiii,@function
        .size           _Z5copysP6float2S0_iiiii,(.L_x_136 - _Z5copysP6float2S0_iiiii)
        .other          _Z5copysP6float2S0_iiiii,@"STO_CUDA_ENTRY STV_DEFAULT"
_Z5copysP6float2S0_iiiii:
.text._Z5copysP6float2S0_iiiii:
        /* <DEDUP_REMOVED lines=25> */
[----:B------:R-:W-:Y:S01]  /*0190*/  LOP3.LUT R5, RZ, R0, RZ, 0x33, !PT ;  /* 0x00000000ff057212 */ /* 0x000fe200078e33ff */
[----:B------:R-:W-:Y:S01]  /*01a0*/  IMAD R9, R4, UR8, RZ ;  /* 0x0000000804097c24 */ /* 0x000fe2000f8e02ff */
[----:B------:R-:W2:Y:S02]  /*01b0*/  LDCU UR6, c[0x0][0x398] ;  /* 0x00007300ff0677ac */ /* 0x000ea40008000800 */
[----:B------:R-:W-:-:S05]  /*01c0*/  IADD3 R6, PT, PT, R5, UR8, RZ ;  /* 0x0000000805067c10 */ /* 0x000fca000fffe0ff */
[----:B------:R-:W-:-:S04]  /*01d0*/  IMAD R6, R7, UR8, R6 ;  /* 0x0000000807067c24 */ /* 0x000fc8000f8e0206 */
[----:B------:R-:W-:-:S04]  /*01e0*/  IMAD R5, R9, UR7, R6 ;  /* 0x0000000709057c24 */ /* 0x000fc8000f8e0206 */
[----:B-1----:R-:W-:Y:S02]  /*01f0*/  IMAD.WIDE R2, R5, 0x8, R2 ;  /* 0x0000000805027825 */ /* 0x002fe400078e0202 */
[----:B------:R-:W1:Y:S04]  /*0200*/  LDC.64 R4, c[0x0][0x380] ;  /* 0x0000e000ff047b82 */ /* 0x000e680000000a00 */
[----:B0-----:R-:W3:Y:S01]  /*0210*/  LDG.E.64 R2, desc[UR4][R2.64] ;  /* 0x0000000402027981 */ /* 0x001ee2000c1e1b00 */
[----:B------:R-:W-:-:S04]  /*0220*/  IMAD R0, R7, UR8, R0 ;  /* 0x0000000807007c24 */ /* 0x000fc8000f8e0200 */
[----:B--2---:R-:W-:-:S04]  /*0230*/  IMAD R9, R9, UR6, R0 ;  /* 0x0000000609097c24 */ /* 0x004fc8000f8e0200 */
[----:B-1----:R-:W-:-:S05]  /*0240*/  IMAD.WIDE R4, R9, 0x8, R4 ;  /* 0x0000000809047825 */ /* 0x002fca00078e0204 */
[----:B---3--:R-:W-:Y:S01]  /*0250*/  STG.E.64 desc[UR4][R4.64], R2 ;  /* 0x0000000204007986 */ /* 0x008fe2000c101b04 */
[----:B------:R-:W-:Y:S05]  /*0260*/  EXIT ;  /* 0x000000000000794d */ /* 0x000fea0003800000 */
.L_x_109:
[----:B------:R-:W1:Y:S01]  /*0270*/  LDC.64 R2, c[0x0][0x388] ;  /* 0x0000e200ff027b82 */ /* 0x000e620000000a00 */
[----:B------:R-:W-:Y:S01]  /*0280*/  IMAD R0, R7, UR8, R0 ;  /* 0x0000000807007c24 */ /* 0x000fe2000f8e0200 */
[----:B------:R-:W2:Y:S01]  /*0290*/  LDCU UR6, c[0x0][0x398] ;  /* 0x00007300ff0677ac */ /* 0x000ea20008000800 */
[----:B------:R-:W-:-:S04]  /*02a0*/  IMAD R7, R4, UR8, RZ ;  /* 0x0000000804077c24 */ /* 0x000fc8000f8e02ff */
[----:B------:R-:W-:-:S04]  /*02b0*/  IMAD R5, R7, UR7, R0 ;  /* 0x0000000707057c24 */ /* 0x000fc8000f8e0200 */
[----:B-1----:R-:W-:Y:S02]  /*02c0*/  IMAD.WIDE R2, R5, 0x8, R2 ;  /* 0x0000000805027825 */ /* 0x002fe400078e0202 */
[----:B------:R-:W1:Y:S04]  /*02d0*/  LDC.64 R4, c[0x0][0x380] ;  /* 0x0000e000ff047b82 */ /* 0x000e680000000a00 */
[----:B0-----:R-:W3:Y:S01]  /*02e0*/  LDG.E.64 R2, desc[UR4][R2.64] ;  /* 0x0000000402027981 */ /* 0x001ee2000c1e1b00 */
[----:B--2---:R-:W-:-:S04]  /*02f0*/  IMAD R7, R7, UR6, R0 ;  /* 0x0000000607077c24 */ /* 0x004fc8000f8e0200 */
[----:B-1----:R-:W-:-:S05]  /*0300*/  IMAD.WIDE R4, R7, 0x8, R4 ;  /* 0x0000000807047825 */ /* 0x002fca00078e0204 */
[----:B---3--:R-:W-:Y:S01]  /*0310*/  STG.E.64 desc[UR4][R4.64], R2 ;  /* 0x0000000204007986 */ /* 0x008fe2000c101b04 */
[----:B------:R-:W-:Y:S05]  /*0320*/  EXIT ;  /* 0x000000000000794d */ /* 0x000fea0003800000 */
.L_x_110:
        /* <DEDUP_REMOVED lines=13> */
.L_x_136:


//--------------------- .text._Z3divPfS_P6float3fii --------------------------
	.section	.text._Z3divPfS_P6float3fii,"ax",@progbits
	.align	128
        .global         _Z3divPfS_P6float3fii
        .type           _Z3divPfS_P6float3fii,@function
        .size           _Z3divPfS_P6float3fii,(.L_x_137 - _Z3divPfS_P6float3fii)
        .other          _Z3divPfS_P6float3fii,@"STO_CUDA_ENTRY STV_DEFAULT"
_Z3divPfS_P6float3fii:
.text._Z3divPfS_P6float3fii:
        /* <DEDUP_REMOVED lines=21> */
[----:B------:R-:W-:-:S04]  /*0150*/  IMAD R3, R8, UR8, R9 ;  /* 0x0000000808037c24 */ /* 0x000fc8000f8e0209 */
[----:B------:R-:W-:Y:S02]  /*0160*/  IMAD R13, R3, UR8, R0 ;  /* 0x00000008030d7c24 */ /* 0x000fe4000f8e0200 */
[----:B------:R-:W2:Y:S01]  /*0170*/  LDC.64 R4, c[0x0][0x380] ;  /* 0x0000e000ff047b82 */ /* 0x000ea20000000a00 */
[----:B------:R-:W-:Y:S02]  /*0180*/  UIADD3 UR4, UPT, UPT, UR8, 0x1, URZ ;  /* 0x0000000108047890 */ /* 0x000fe4000fffe0ff */
[----:B------:R-:W-:-:S05]  /*0190*/  IMAD R8, R8, UR8, R8 ;  /* 0x0000000808087c24 */ /* 0x000fca000f8e0208 */
[----:B------:R-:W3:Y:S01]  /*01a0*/  LDC.64 R2, c[0x0][0x390] ;  /* 0x0000e400ff027b82 */ /* 0x000ee20000000a00 */
[----:B0-----:R-:W-:-:S05]  /*01b0*/  IMAD.WIDE R6, R13, 0x4, R6 ;  /* 0x000000040d067825 */ /* 0x001fca00078e0206 */
[----:B-1----:R3:W4:Y:S01]  /*01c0*/  LDG.E R11, desc[UR6][R6.64] ;  /* 0x00000006060b7981 */ /* 0x002722000c1e1900 */
[----:B------:R-:W-:Y:S01]  /*01d0*/  IADD3 R10, PT, PT, R8, UR4, RZ ;  /* 0x00000004080a7c10 */ /* 0x000fe2000fffe0ff */
[----:B------:R-:W-:Y:S02]  /*01e0*/  IMAD R15, R9, UR8, R9 ;  /* 0x00000008090f7c24 */ /* 0x000fe4000f8e0209 */
[----:B--2---:R-:W-:-:S03]  /*01f0*/  IMAD.WIDE R4, R13, 0x4, R4 ;  /* 0x000000040d047825 */ /* 0x004fc600078e0204 */
[----:B------:R-:W-:Y:S01]  /*0200*/  IADD3 R9, PT, PT, R0, UR4, R15 ;  /* 0x0000000400097c10 */ /* 0x000fe2000fffe00f */
[----:B------:R-:W-:Y:S01]  /*0210*/  IMAD R10, R10, UR8, R10 ;  /* 0x000000080a0a7c24 */ /* 0x000fe2000f8e020a */
[----:B------:R-:W0:Y:S04]  /*0220*/  LDCU UR4, c[0x0][0x398] ;  /* 0x00007300ff0477ac */ /* 0x000e280008000800 */
[----:B------:R-:W-:-:S05]  /*0230*/  IADD3 R17, PT, PT, R10, R9, RZ ;  /* 0x000000090a117210 */ /* 0x000fca0007ffe0ff */
[----:B---3--:R-:W-:Y:S01]  /*0240*/  IMAD.WIDE R6, R17, 0xc, R2 ;  /* 0x0000000c11067825 */ /* 0x008fe200078e0202 */
[----:B----4-:R1:W-:Y:S04]  /*0250*/  STG.E desc[UR6][R4.64], R11 ;  /* 0x0000000b04007986 */ /* 0x0103e8000c101906 */
[----:B------:R-:W2:Y:S04]  /*0260*/  LDG.E R12, desc[UR6][R6.64] ;  /* 0x00000006060c7981 */ /* 0x000ea8000c1e1900 */
[----:B------:R-:W2:Y:S01]  /*0270*/  LDG.E R13, desc[UR6][R6.64+0xc] ;  /* 0x00000c06060d7981 */ /* 0x000ea2000c1e1900 */
[----:B------:R-:W-:-:S02]  /*0280*/  IADD3 R17, P0, P1, R10, R15, R0 ;  /* 0x0000000f0a117210 */ /* 0x000fc4000791e000 */
[----:B------:R-:W-:Y:S02]  /*0290*/  SHF.R.S32.HI R14, RZ, 0x1f, R0 ;  /* 0x0000001fff0e7819 */ /* 0x000fe40000011400 */
[----:B------:R-:W-:Y:S02]  /*02a0*/  SHF.R.S32.HI R15, RZ, 0x1f, R15 ;  /* 0x0000001fff0f7819 */ /* 0x000fe4000001140f */
[----:B------:R-:W-:-:S04]  /*02b0*/  SHF.R.S32.HI R10, RZ, 0x1f, R10 ;  /* 0x0000001fff0a7819 */ /* 0x000fc8000001140a */
[----:B------:R-:W-:-:S05]  /*02c0*/  IADD3.X R10, PT, PT, R10, R15, R14, P0, P1 ;  /* 0x0000000f0a0a7210 */ /* 0x000fca00007e240e */
[----:B------:R-:W-:Y:S02]  /*02d0*/  IMAD R15, R10, 0xc, RZ ;  /* 0x0000000c0a0f7824 */ /* 0x000fe400078e02ff */
[----:B--2---:R-:W-:Y:S01]  /*02e0*/  FADD R0, R12, -R13 ;  /* 0x8000000d0c007221 */ /* 0x004fe20000000000 */
[----:B------:R-:W-:-:S04]  /*02f0*/  IMAD.WIDE.U32 R12, R17, 0xc, R2 ;  /* 0x0000000c110c7825 */ /* 0x000fc800078e0002 */
[----:B0-----:R-:W-:Y:S01]  /*0300*/  FMUL R0, R0, UR4 ;  /* 0x0000000400007c20 */ /* 0x001fe20008400000 */
[----:B------:R-:W-:-:S03]  /*0310*/  IADD3 R13, PT, PT, R13, R15, RZ ;  /* 0x0000000f0d0d7210 */ /* 0x000fc60007ffe0ff */
[----:B-1----:R-:W-:-:S05]  /*0320*/  FFMA R11, R0, -0.5, R11 ;  /* 0xbf000000000b7823 */ /* 0x002fca000000000b */
[----:B------:R0:W-:Y:S04]  /*0330*/  STG.E desc[UR6][R4.64], R11 ;  /* 0x0000000b04007986 */ /* 0x0001e8000c101906 */
[----:B------:R-:W2:Y:S04]  /*0340*/  LDG.E R12, desc[UR6][R12.64+0x10] ;  /* 0x000010060c0c7981 */ /* 0x000ea8000c1e1900 */
[----:B------:R-:W2:Y:S01]  /*0350*/  LDG.E R15, desc[UR6][R6.64+0x10] ;  /* 0x00001006060f7981 */ /* 0x000ea2000c1e1900 */
[----:B------:R-:W-:Y:S01]  /*0360*/  IMAD R8, R8, UR8, R8 ;  /* 0x0000000808087c24 */ /* 0x000fe2000f8e0208 */
[----:B------:R-:W-:-:S04]  /*0370*/  SHF.R.S32.HI R17, RZ, 0x1f, R9 ;  /* 0x0000001fff117819 */ /* 0x000fc80000011409 */
[----:B------:R-:W-:-:S04]  /*0380*/  IADD3 R9, P0, PT, R9, R8, RZ ;  /* 0x0000000809097210 */ /* 0x000fc80007f1e0ff */
[----:B------:R-:W-:Y:S01]  /*0390*/  LEA.HI.X.SX32 R17, R8, R17, 0x1, P0 ;  /* 0x0000001108117211 */ /* 0x000fe200000f0eff */
[----:B------:R-:W-:-:S04]  /*03a0*/  IMAD.WIDE.U32 R2, R9, 0xc, R2 ;  /* 0x0000000c09027825 */ /* 0x000fc800078e0002 */
[----:B------:R-:W-:-:S05]  /*03b0*/  IMAD R17, R17, 0xc, RZ ;  /* 0x0000000c11117824 */ /* 0x000fca00078e02ff */
[----:B------:R-:W-:Y:S01]  /*03c0*/  IADD3 R3, PT, PT, R3, R17, RZ ;  /* 0x0000001103037210 */ /* 0x000fe20007ffe0ff */
[----:B--2---:R-:W-:-:S04]  /*03d0*/  FADD R15, R12, -R15 ;  /* 0x8000000f0c0f7221 */ /* 0x004fc80000000000 */
[----:B------:R-:W-:-:S04]  /*03e0*/  FMUL R0, R15, UR4 ;  /* 0x000000040f007c20 */ /* 0x000fc80008400000 */
[----:B0-----:R-:W-:-:S05]  /*03f0*/  FFMA R11, R0, -0.5, R11 ;  /* 0xbf000000000b7823 */ /* 0x001fca000000000b */
[----:B------:R-:W-:Y:S04]  /*0400*/  STG.E desc[UR6][R4.64], R11 ;  /* 0x0000000b04007986 */ /* 0x000fe8000c101906 */
[----:B------:R-:W2:Y:S04]  /*0410*/  LDG.E R2, desc[UR6][R2.64+0x14] ;  /* 0x0000140602027981 */ /* 0x000ea8000c1e1900 */
[----:B------:R-:W2:Y:S02]  /*0420*/  LDG.E R7, desc[UR6][R6.64+0x14] ;  /* 0x0000140606077981 */ /* 0x000ea4000c1e1900 */
[----:B--2---:R-:W-:-:S04]  /*0430*/  FADD R0, R2, -R7 ;  /* 0x8000000702007221 */ /* 0x004fc80000000000 */
[----:B------:R-:W-:-:S04]  /*0440*/  FMUL R0, R0, UR4 ;  /* 0x0000000400007c20 */ /* 0x000fc80008400000 */
[----:B------:R-:W-:-:S05]  /*0450*/  FFMA R9, R0, -0.5, R11 ;  /* 0xbf00000000097823 */ /* 0x000fca000000000b */
[----:B------:R-:W-:Y:S01]  /*0460*/  STG.E desc[UR6][R4.64], R9 ;  /* 0x0000000904007986 */ /* 0x000fe2000c101906 */
[----:B------:R-:W-:Y:S05]  /*0470*/  EXIT ;  /* 0x000000000000794d */ /* 0x000fea0003800000 */
.L_x_111:
        /* <DEDUP_REMOVED lines=16> */
.L_x_137:


//--------------------- .text._Z4gradP6float3Pffii --------------------------
	.section	.text._Z4gradP6float3Pffii,"ax",@progbits
	.align	128
        .global         _Z4gradP6float3Pffii
        .type           _Z4gradP6float3Pffii,@function
        .size           _Z4gradP6float3Pffii,(.L_x_138 - _Z4gradP6float3Pffii)
        .other          _Z4gradP6float3Pffii,@"STO_CUDA_ENTRY STV_DEFAULT"
_Z4gradP6float3Pffii:
.text._Z4gradP6float3Pffii:
[----:B------:R-:W-:Y:S01]  /*0000*/  LDC R1, c[0x0][0x37c] ;  /* 0x0000df00ff017b82 */ /* 0x000fe20000000800 */
[----:B------:R-:W0:Y:S07]  /*0010*/  S2R R2, SR_TID.X ;  /* 0x0000000000027919 */ /* 0x000e2e0000002100 */
[----:B------:R-:W0:Y:S01]  /*0020*/  LDC R11, c[0x0][0x360] ;  /* 0x0000d800ff0b7b82 */ /* 0x000e220000000800 */
[----:B------:R-:W1:Y:S01]  /*0030*/  LDCU UR7, c[0x0][0x398] ;  /* 0x00007300ff0777ac */ /* 0x000e620008000800 */
[----:B------:R-:W2:Y:S01]  /*0040*/  S2R R4, SR_TID.Y ;  /* 0x0000000000047919 */ /* 0x000ea20000002200 */
[----:B------:R-:W3:Y:S05]  /*0050*/  S2R R6, SR_TID.Z ;  /* 0x0000000000067919 */ /* 0x000eea0000002300 */
[----:B------:R-:W2:Y:S08]  /*0060*/  LDC R5, c[0x0][0x364] ;  /* 0x0000d900ff057b82 */ /* 0x000eb00000000800 */
[----:B------:R-:W0:Y:S08]  /*0070*/  S2UR UR4, SR_CTAID.X ;  /* 0x00000000000479c3 */ /* 0x000e300000002500 */
[----:B------:R-:W2:Y:S08]  /*0080*/  S2UR UR5, SR_CTAID.Y ;  /* 0x00000000000579c3 */ /* 0x000eb00000002600 */
[----:B------:R-:W3:Y:S08]  /*0090*/  S2UR UR6, SR_CTAID.Z ;  /* 0x00000000000679c3 */ /* 0x000ef00000002700 */
[----:B------:R-:W3:Y:S01]  /*00a0*/  LDC R13, c[0x0][0x368] ;  /* 0x0000da00ff0d7b82 */ /* 0x000ee20000000800 */
[----:B0-----:R-:W-:-:S07]  /*00b0*/  IMAD R11, R11, UR4, R2 ;  /* 0x000000040b0b7c24 */ /* 0x001fce000f8e0202 */
[----:B------:R-:W0:Y:S01]  /*00c0*/  LDC R0, c[0x0][0x394] ;  /* 0x0000e500ff007b82 */ /* 0x000e220000000800 */
[----:B--2---:R-:W-:-:S05]  /*00d0*/  IMAD R5, R5, UR5, R4 ;  /* 0x0000000505057c24 */ /* 0x004fca000f8e0204 */
[----:B------:R-:W-:Y:S01]  /*00e0*/  VIMNMX R3, PT, PT, R11, R5, !PT ;  /* 0x000000050b037248 */ /* 0x000fe20007fe0100 */
[----:B---3--:R-:W-:-:S05]  /*00f0*/  IMAD R13, R13, UR6, R6 ;  /* 0x000000060d0d7c24 */ /* 0x008fca000f8e0206 */
[----:B-1----:R-:W-:-:S04]  /*0100*/  ISETP.GE.AND P0, PT, R13, UR7, PT ;  /* 0x000000070d007c0c */ /* 0x002fc8000bf06270 */
[----:B0-----:R-:W-:-:S13]  /*0110*/  ISETP.GE.OR P0, PT, R3, R0, P0 ;  /* 0x000000000300720c */ /* 0x001fda0000706670 */
[----:B------:R-:W-:Y:S05]  /*0120*/  @P0 EXIT ;  /* 0x000000000000094d */ /* 0x000fea0003800000 */
[----:B------:R-:W0:Y:S01]  /*0130*/  LDC.64 R2, c[0x0][0x388] ;  /* 0x0000e200ff027b82 */ /* 0x000e220000000a00 */
[-C--:B------:R-:W-:Y:S01]  /*0140*/  IMAD R8, R5, R0.reuse, R5 ;  /* 0x0000000005087224 */ /* 0x080fe200078e0205 */
[----:B------:R-:W1:Y:S01]  /*0150*/  LDCU.64 UR4, c[0x0][0x358] ;  /* 0x00006b00ff0477ac */ /* 0x000e620008000a00 */
[CC--:B------:R-:W-:Y:S02]  /*0160*/  IMAD R9, R13.reuse, R0.reuse, R13 ;  /* 0x000000000d097224 */ /* 0x0c0fe400078e020d */
[----:B------:R-:W-:Y:S01]  /*0170*/  IMAD R13, R13, R0, R5 ;  /* 0x000000000d0d7224 */ /* 0x000fe200078e0205 */
[----:B------:R-:W-:Y:S01]  /*0180*/  IADD3 R8, PT, PT, R11, R8, RZ ;  /* 0x000000080b087210 */ /* 0x000fe20007ffe0ff */
[-C--:B------:R-:W-:Y:S01]  /*0190*/  IMAD R15, R9, R0.reuse, R9 ;  /* 0x00000000090f7224 */ /* 0x080fe200078e0209 */
[----:B------:R-:W2:Y:S01]  /*01a0*/  LDC.64 R6, c[0x0][0x380] ;  /* 0x0000e000ff067b82 */ /* 0x000ea20000000a00 */
[----:B------:R-:W-:Y:S01]  /*01b0*/  IMAD R13, R13, R0, R11 ;  /* 0x000000000d0d7224 */ /* 0x000fe200078e020b */
[----:B------:R-:W3:Y:S02]  /*01c0*/  LDCU UR6, c[0x0][0x390] ;  /* 0x00007200ff0677ac */ /* 0x000ee40008000800 */
[----:B------:R-:W-:-:S05]  /*01d0*/  IADD3 R15, PT, PT, R8, R15, RZ ;  /* 0x0000000f080f7210 */ /* 0x000fca0007ffe0ff */
[----:B0-----:R-:W-:-:S05]  /*01e0*/  IMAD.WIDE R4, R15, 0x4, R2 ;  /* 0x000000040f047825 */ /* 0x001fca00078e0202 */
[----:B-1----:R-:W4:Y:S04]  /*01f0*/  LDG.E R10, desc[UR4][R4.64+0x4] ;  /* 0x00000404040a7981 */ /* 0x002f28000c1e1900 */
[----:B------:R-:W4:Y:S01]  /*0200*/  LDG.E R11, desc[UR4][R4.64] ;  /* 0x00000004040b7981 */ /* 0x000f22000c1e1900 */
[----:B--2---:R-:W-:-:S05]  /*0210*/  IMAD.WIDE R6, R13, 0xc, R6 ;  /* 0x0000000c0d067825 */ /* 0x004fca00078e0206 */
[----:B------:R-:W2:Y:S01]  /*0220*/  LDG.E R13, desc[UR4][R6.64] ;  /* 0x00000004060d7981 */ /* 0x000ea2000c1e1900 */
[----:B------:R-:W-:-:S03]  /*0230*/  IADD3 R12, PT, PT, R0, 0x1, RZ ;  /* 0x00000001000c7810 */ /* 0x000fc60007ffe0ff */
[----:B------:R-:W5:Y:S01]  /*0240*/  LDG.E R14, desc[UR4][R6.64+0x4] ;  /* 0x00000404060e7981 */ /* 0x000f62000c1e1900 */
[----:B----4-:R-:W-:-:S04]  /*0250*/  FADD R10, R10, -R11 ;  /* 0x8000000b0a0a7221 */ /* 0x010fc80000000000 */
[----:B---3--:R-:W-:-:S04]  /*0260*/  FMUL R10, R10, UR6 ;  /* 0x000000060a0a7c20 */ /* 0x008fc80008400000 */
[----:B--2---:R-:W-:Y:S01]  /*0270*/  FFMA R13, R10, 0.5, R13 ;  /* 0x3f0000000a0d7823 */ /* 0x004fe2000000000d */
[----:B------:R-:W-:-:S04]  /*0280*/  IMAD.WIDE R10, R12, 0x4, R4 ;  /* 0x000000040c0a7825 */ /* 0x000fc800078e0204 */
[----:B------:R-:W-:Y:S04]  /*0290*/  STG.E desc[UR4][R6.64], R13 ;  /* 0x0000000d06007986 */ /* 0x000fe8000c101904 */
[----:B------:R-:W2:Y:S04]  /*02a0*/  LDG.E R10, desc[UR4][R10.64] ;  /* 0x000000040a0a7981 */ /* 0x000ea8000c1e1900 */
[----:B------:R-:W2:Y:S01]  /*02b0*/  LDG.E R15, desc[UR4][R4.64] ;  /* 0x00000004040f7981 */ /* 0x000ea2000c1e1900 */
[----:B------:R-:W-:-:S05]  /*02c0*/  IADD3 R9, PT, PT, R12, R9, RZ ;  /* 0x000000090c097210 */ /* 0x000fca0007ffe0ff */
[----:B------:R-:W-:-:S05]  /*02d0*/  IMAD R9, R9, R0, R9 ;  /* 0x0000000009097224 */ /* 0x000fca00078e0209 */
[----:B------:R-:W-:-:S05]  /*02e0*/  IADD3 R9, PT, PT, R8, R9, RZ ;  /* 0x0000000908097210 */ /* 0x000fca0007ffe0ff */
[----:B------:R-:W-:Y:S02]  /*02f0*/  IMAD.WIDE R2, R9, 0x4, R2 ;  /* 0x0000000409027825 */ /* 0x000fe400078e0202 */
[----:B------:R-:W3:Y:S02]  /*0300*/  LDG.E R9, desc[UR4][R6.64+0x8] ;  /* 0x0000080406097981 */ /* 0x000ee4000c1e1900 */
[----:B--2---:R-:W-:-:S04]  /*0310*/  FADD R15, R10, -R15 ;  /* 0x8000000f0a0f7221 */ /* 0x004fc80000000000 */
[----:B------:R-:W-:-:S04]  /*0320*/  FMUL R15, R15, UR6 ;  /* 0x000000060f0f7c20 */ /* 0x000fc80008400000 */
[----:B-----5:R-:W-:-:S05]  /*0330*/  FFMA R15, R15, 0.5, R14 ;  /* 0x3f0000000f0f7823 */ /* 0x020fca000000000e */
[----:B------:R-:W-:Y:S04]  /*0340*/  STG.E desc[UR4][R6.64+0x4], R15 ;  /* 0x0000040f06007986 */ /* 0x000fe8000c101904 */
[----:B------:R-:W2:Y:S04]  /*0350*/  LDG.E R2, desc[UR4][R2.64] ;  /* 0x0000000402027981 */ /* 0x000ea8000c1e1900 */
[----:B------:R-:W2:Y:S02]  /*0360*/  LDG.E R5, desc[UR4][R4.64] ;  /* 0x0000000404057981 */ /* 0x000ea4000c1e1900 */
[----:B--2---:R-:W-:-:S04]  /*0370*/  FADD R0, R2, -R5 ;  /* 0x8000000502007221 */ /* 0x004fc80000000000 */
[----:B------:R-:W-:-:S04]  /*0380*/  FMUL R0, R0, UR6 ;  /* 0x0000000600007c20 */ /* 0x000fc80008400000 */
[----:B---3--:R-:W-:-:S05]  /*0390*/  FFMA R9, R0, 0.5, R9 ;  /* 0x3f00000000097823 */ /* 0x008fca0000000009 */
[----:B------:R-:W-:Y:S01]  /*03a0*/  STG.E desc[UR4][R6.64+0x8], R9 ;  /* 0x0000080906007986 */ /* 0x000fe2000c101904 */
[----:B------:R-:W-:Y:S05]  /*03b0*/  EXIT ;  /* 0x000000000000794d */ /* 0x000fea0003800000 */
.L_x_112:
        /* <DEDUP_REMOVED lines=12> */
.L_x_138:


//--------------------- .text._Z7extendfPfS_iiii  --------------------------
	.section	.text._Z7extendfPfS_iiii,"ax",@progbits
	.align	128
        .global         _Z7extendfPfS_iiii
        .type           _Z7extendfPfS_iiii,@function
        .size           _Z7extendfPfS_iiii,(.L_x_139 - _Z7extendfPfS_iiii)
        .other          _Z7extendfPfS_iiii,@"STO_CUDA_ENTRY STV_DEFAULT"
_Z7extendfPfS_iiii:
.text._Z7extendfPfS_iiii:
[----:B------:R-:W-:Y:S01]  /*0000*/  LDC R1, c[0x0][0x37c] ;  /* 0x0000df00ff017b82 */ /* 0x000fe20000000800 */
[----:B------:R-:W0:Y:S07]  /*0010*/  S2R R0, SR_TID.X ;  /* 0x0000000000007919 */ /* 0x000e2e0000002100 */
[----:B------:R-:W0:Y:S01]  /*0020*/  LDC R9, c[0x0][0x360] ;  /* 0x0000d800ff097b82 */ /* 0x000e220000000800 */
[----:B------:R-:W1:Y:S01]  /*0030*/  S2R R5, SR_TID.Y ;  /* 0x0000000000057919 */ /* 0x000e620000002200 */
[----:B------:R-:W2:Y:S06]  /*0040*/  S2R R6, SR_TID.Z ;  /* 0x0000000000067919 */ /* 0x000eac0000002300 */
[----:B------:R-:W0:Y:S08]  /*0050*/  S2UR UR4, SR_CTAID.X ;  /* 0x00000000000479c3 */ /* 0x000e300000002500 */
[----:B------:R-:W1:Y:S08]  /*0060*/  LDC R4, c[0x0][0x364] ;  /* 0x0000d900ff047b82 */ /* 0x000e700000000800 */
[----:B------:R-:W1:Y:S08]  /*0070*/  S2UR UR5, SR_CTAID.Y ;  /* 0x00000000000579c3 */ /* 0x000e700000002600 */
[----:B------:R-:W2:Y:S01]  /*0080*/  S2UR UR6, SR_CTAID.Z ;  /* 0x00000000000679c3 */ /* 0x000ea20000002700 */
[----:B0-----:R-:W-:-:S07]  /*0090*/  IMAD R9, R9, UR4, R0 ;  /* 0x0000000409097c24 */ /* 0x001fce000f8e0200 */
[----:B------:R-:W2:Y:S08]  /*00a0*/  LDC R11, c[0x0][0x368] ;  /* 0x0000da00ff0b7b82 */ /* 0x000eb00000000800 */
[----:B------:R-:W0:Y:S01]  /*00b0*/  LDC.64 R2, c[0x0][0x398] ;  /* 0x0000e600ff027b82 */ /* 0x000e220000000a00 */
[----:B-1----:R-:W-:-:S05]  /*00c0*/  IMAD R0, R4, UR5, R5 ;  /* 0x0000000504007c24 */ /* 0x002fca000f8e0205 */
[----:B------:R-:W-:Y:S01]  /*00d0*/  VIMNMX R5, PT, PT, R9, R0, !PT ;  /* 0x0000000009057248 */ /* 0x000fe20007fe0100 */
[----:B--2---:R-:W-:-:S05]  /*00e0*/  IMAD R11, R11, UR6, R6 ;  /* 0x000000060b0b7c24 */ /* 0x004fca000f8e0206 */
[----:B0-----:R-:W-:-:S04]  /*00f0*/  ISETP.GE.AND P0, PT, R11, R3, PT ;  /* 0x000000030b00720c */ /* 0x001fc80003f06270 */
[----:B------:R-:W-:-:S13]  /*0100*/  ISETP.GE.OR P0, PT, R5, R2, P0 ;  /* 0x000000020500720c */ /* 0x000fda0000706670 */
[----:B------:R-:W-:Y:S05]  /*0110*/  @P0 EXIT ;  /* 0x000000000000094d */ /* 0x000fea0003800000 */
[----:B------:R-:W0:Y:S01]  /*0120*/  LDCU.64 UR4, c[0x0][0x390] ;  /* 0x00007200ff0477ac */ /* 0x000e220008000a00 */
[----:B------:R-:W1:Y:S01]  /*0130*/  LDC.64 R4, c[0x0][0x388] ;  /* 0x0000e200ff047b82 */ /* 0x000e620000000a00 */
[----:B------:R-:W-:Y:S01]  /*0140*/  IADD3 R7, PT, PT, R11, -0x1, RZ ;  /* 0xffffffff0b077810 */ /* 0x000fe20007ffe0ff */
[----:B------:R-:W2:Y:S01]  /*0150*/  LDCU.64 UR6, c[0x0][0x358] ;  /* 0x00006b00ff0677ac */ /* 0x000ea20008000a00 */
[----:B0-----:R-:W-:Y:S01]  /*0160*/  IADD3 R6, PT, PT, R3, UR5, RZ ;  /* 0x0000000503067c10 */ /* 0x001fe2000fffe0ff */
[----:B------:R-:W-:Y:S01]  /*0170*/  UIADD3 UR4, UPT, UPT, -UR4, URZ, URZ ;  /* 0x000000ff04047290 */ /* 0x000fe2000fffe1ff */
[----:B------:R-:W-:Y:S02]  /*0180*/  IADD3 R3, PT, PT, R2, -0x3, RZ ;  /* 0xfffffffd02037810 */ /* 0x000fe40007ffe0ff */
[----:B------:R-:W-:Y:S02]  /*0190*/  VIADDMNMX R8, R6, 0xfffffffd, R7, PT ;  /* 0xfffffffd06087846 */ /* 0x000fe40003800107 */
[----:B------:R-:W-:-:S02]  /*01a0*/  IADD3 R7, PT, PT, R2, -0x2, RZ ;  /* 0xfffffffe02077810 */ /* 0x000fc40007ffe0ff */
[--C-:B------:R-:W-:Y:S02]  /*01b0*/  VIADDMNMX.RELU R6, R0, 0xffffffff, R3.reuse, PT ;  /* 0xffffffff00067846 */ /* 0x100fe40003801103 */
[----:B------:R-:W-:Y:S02]  /*01c0*/  VIMNMX R8, PT, PT, R8, UR4, !PT ;  /* 0x0000000408087c48 */ /* 0x000fe4000ffe0100 */
[----:B------:R-:W-:-:S03]  /*01d0*/  VIADDMNMX.RELU R3, R9, 0xffffffff, R3, PT ;  /* 0xffffffff09037846 */ /* 0x000fc60003801103 */
[----:B------:R-:W-:-:S04]  /*01e0*/  IMAD R6, R7, R8, R6 ;  /* 0x0000000807067224 */ /* 0x000fc800078e0206 */
[----:B------:R-:W-:Y:S02]  /*01f0*/  IMAD R3, R7, R6, R3 ;  /* 0x0000000607037224 */ /* 0x000fe400078e0203 */
[----:B------:R-:W0:Y:S02]  /*0200*/  LDC.64 R6, c[0x0][0x380] ;  /* 0x0000e000ff067b82 */ /* 0x000e240000000a00 */
[----:B-1----:R-:W-:-:S06]  /*0210*/  IMAD.WIDE R4, R3, 0x4, R4 ;  /* 0x0000000403047825 */ /* 0x002fcc00078e0204 */
[----:B--2---:R-:W2:Y:S01]  /*0220*/  LDG.E R5, desc[UR6][R4.64] ;  /* 0x0000000604057981 */ /* 0x004ea2000c1e1900 */
[----:B------:R-:W-:-:S04]  /*0230*/  IMAD R0, R11, R2, R0 ;  /* 0x000000020b007224 */ /* 0x000fc800078e0200 */
[----:B------:R-:W-:-:S04]  /*0240*/  IMAD R3, R0, R2, R9 ;  /* 0x0000000200037224 */ /* 0x000fc800078e0209 */
[----:B0-----:R-:W-:-:S05]  /*0250*/  IMAD.WIDE R2, R3, 0x4, R6 ;  /* 0x0000000403027825 */ /* 0x001fca00078e0206 */
[----:B--2---:R-:W-:Y:S01]  /*0260*/  STG.E desc[UR6][R2.64], R5 ;  /* 0x0000000502007986 */ /* 0x004fe2000c101906 */
[----:B------:R-:W-:Y:S05]  /*0270*/  EXIT ;  /* 0x000000000000794d */ /* 0x000fea0003800000 */
.L_x_113:
        /* <DEDUP_REMOVED lines=16> */
.L_x_139:


//--------------------- .nv.shared.reserved.0     --------------------------
	.section	.nv.shared.reserved.0,"aw",@nobits
	.weak		__nv_reservedSMEM_offset_0_alias
	.size		__nv_reservedSMEM_offset_0_alias, 0, 64
	.other		__nv_reservedSMEM_offset_0_alias,@"STO_CUDA_RESERVED_SHARED STV_DEFAULT"
__nv_reservedSMEM_offset_0_alias:
	.zero		0
	.zero		64


//--------------------- .nv.constant0._Z8radonadjP6float2S0_Pfiii --------------------------
	.section	.nv.constant0._Z8radonadjP6float2S0_Pfiii,"a",@progbits
	.sectionflags	@""
	.align	4
.nv.constant0._Z8radonadjP6float2S0_Pfiii:
	.zero		932


//--------------------- .nv.constant0._Z5radonP6float2S0_Pfiii --------------------------
	.section	.nv.constant0._Z5radonP6float2S0_Pfiii,"a",@progbits
	.sectionflags	@""
	.align	4
.nv.constant0._Z5radonP6float2S0_Pfiii:
	.zero		932


//--------------------- .nv.constant0._Z12updateft_kerPfS_S_ii --------------------------
	.section	.nv.constant0._Z12updateft_kerPfS_S_ii,"a",@progbits
	.sectionflags	@""
	.align	4
.nv.constant0._Z12updateft_kerPfS_S_ii:
	.zero		928


//--------------------- .nv.constant0._Z5prox2P6float3fii --------------------------
	.section	.nv.constant0._Z5prox2P6float3fii,"a",@progbits
	.sectionflags	@""
	.align	4
.nv.constant0._Z5prox2P6float3fii:
	.zero		916


//--------------------- .nv.constant0._Z5prox1PfS_fiii --------------------------
	.section	.nv.constant0._Z5prox1PfS_fiii,"a",@progbits
	.sectionflags	@""
	.align	4
.nv.constant0._Z5prox1PfS_fiii:
	.zero		928


//--------------------- .nv.constant0._Z9takethetaPfi --------------------------
	.section	.nv.constant0._Z9takethetaPfi,"a",@progbits
	.sectionflags	@""
	.align	4
.nv.constant0._Z9takethetaPfi:
	.zero		908


//--------------------- .nv.constant0._Z4mulrPffii --------------------------
	.section	.nv.constant0._Z4mulrPffii,"a",@progbits
	.sectionflags	@""
	.align	4
.nv.constant0._Z4mulrPffii:
	.zero		916


//--------------------- .nv.constant0._Z4mulcP6float2fiii --------------------------
	.section	.nv.constant0._Z4mulcP6float2fiii,"a",@progbits
	.sectionflags	@""
	.align	4
.nv.constant0._Z4mulcP6float2fiii:
	.zero		920


//--------------------- .nv.constant0._Z12makecomplexRP6float2Pfiii --------------------------
	.section	.nv.constant0._Z12makecomplexRP6float2Pfiii,"a",@progbits
	.sectionflags	@""
	.align	4
.nv.constant0._Z12makecomplexRP6float2Pfiii:
	.zero		924


//--------------------- .nv.constant0._Z12makecomplexfP6float2Pfii --------------------------
	.section	.nv.constant0._Z12makecomplexfP6float2Pfii,"a",@progbits
	.sectionflags	@""
	.align	4
.nv.constant0._Z12makecomplexfP6float2Pfii:
	.zero		920


//--------------------- .nv.constant0._Z4addfPfP6float2fii --------------------------
	.section	.nv.constant0._Z4addfPfP6float2fii,"a",@progbits
	.sectionflags	@""
	.align	4
.nv.constant0._Z4addfPfP6float2fii:
	.zero		924


//--------------------- .nv.constant0._Z4addgPfP6float2fiii --------------------------
	.section	.nv.constant0._Z4addgPfP6float2fiii,"a",@progbits
	.sectionflags	@""
	.align	4
.nv.constant0._Z4addgPfP6float2fiii:
	.zero		928


//--------------------- .nv.constant0._Z4addsP6float2S0_iiiii --------------------------
	.section	.nv.constant0._Z4addsP6float2S0_iiiii,"a",@progbits
	.sectionflags	@""
	.align	4
.nv.constant0._Z4addsP6float2S0_iiiii:
	.zero		932


//--------------------- .nv.constant0._Z5copysP6float2S0_iiiii --------------------------
	.section	.nv.constant0._Z5copysP6float2S0_iiiii,"a",@progbits
	.sectionflags	@""
	.align	4
.nv.constant0._Z5copysP6float2S0_iiiii:
	.zero		932


//--------------------- .nv.constant0._Z3divPfS_P6float3fii --------------------------
	.section	.nv.constant0._Z3divPfS_P6float3fii,"a",@progbits
	.sectionflags	@""
	.align	4
.nv.constant0._Z3divPfS_P6float3fii:
	.zero		932


//--------------------- .nv.constant0._Z4gradP6float3Pffii --------------------------
	.section	.nv.constant0._Z4gradP6float3Pffii,"a",@progbits
	.sectionflags	@""
	.align	4
.nv.constant0._Z4gradP6float3Pffii:
	.zero		924


//--------------------- .nv.constant0._Z7extendfPfS_iiii --------------------------
	.section	.nv.constant0._Z7extendfPfS_iiii,"a",@progbits
	.sectionflags	@""
	.align	4
.nv.constant0._Z7extendfPfS_iiii:
	.zero		928


//--------------------- SYMBOLS --------------------------

	.type		.nv.reservedSmem.offset0,@object
	.size		.nv.reservedSmem.offset0,0x4
